	.target	sm_90a

	.elftype	@"ET_EXEC"


//--------------------- .note.nv.tkinfo           --------------------------
	.section	.note.nv.tkinfo,"",@"SHT_NOTE"
	.sectionflags	@"SHF_NOTE_NV_TKINFO"
	.tkinfo
        /*0018*/ 	.word	0x00000002
        /*0030*/ 	.string	""
        /*0030*/ 	.string	"ptxas"
        /*0030*/ 	.string	"Cuda compilation tools, release 13.0, V13.0.88"
        /*0030*/ 	.string	"Build cuda_13.0.r13.0/compiler.36424714_0"
        /*0030*/ 	.string	"-arch sm_90a -m 64 "



//--------------------- .note.nv.cuinfo           --------------------------
	.section	.note.nv.cuinfo,"",@"SHT_NOTE"
	.sectionflags	@"SHF_NOTE_NV_CUINFO"
        /*0018*/ 	.short	0x0002
        /*001a*/ 	.short	0x005a
        /*001c*/ 	.short	0x0082
	.zero		2


//--------------------- .nv.info                  --------------------------
	.section	.nv.info,"",@"SHT_CUDA_INFO"
	.align	4


	//----- nvinfo : EIATTR_REGCOUNT
	.align		4
        /*0000*/ 	.byte	0x04, 0x2f
        /*0002*/ 	.short	(.L_18 - .L_17)
	.align		4
.L_17:
        /*0004*/ 	.word	index@(_ZN7cutlass13device_kernelINS_4gemm6kernel13GemmUniversalIN4cute5tupleIJiiiiEEENS1_10collective13CollectiveMmaINS1_34MainloopSm90TmaGmmaWarpSpecializedILi6ENS5_IJNS4_1CILi1EEESB_SB_EEENS1_35KernelTmaWarpSpecializedCooperativeEEENS5_IJNSA_ILi128EEESF_NSA_ILi64EEEEEENS_6half_tENS5_IJlSB_lEEESI_SJ_NS4_8TiledMMAINS4_8MMA_AtomIJNS4_4SM904GMMA26MMA_64x128x16_F32F16F16_SSILNSN_5MajorE0ELSP_0ELNSN_7ScaleInE1ELSQ_1EEEEEENS4_6LayoutINS5_IJNSA_ILi2EEESB_SB_EEENS5_IJSB_NSA_ILi0EEESW_EEEEENS5_IJNS4_10UnderscoreESZ_SZ_EEEEENS4_13SM90_TMA_LOADENS4_14ComposedLayoutINS4_7SwizzleILi3ELi4ELi3EEENS4_18smem_ptr_flag_bitsILi16EEENST_INS5_IJNSA_ILi8EEESG_EEENS5_IJSG_SB_EEEEEEEvNS4_8identityES12_S1C_vS1D_EENS_8epilogue10collective18CollectiveEpilogueINS1F_22Sm90TmaWarpSpecializedILi4ELi2ELi16ELb1ELb0EEEJSH_NS5_IJSF_NSA_ILi32EEEEEESI_SJ_SI_SJ_NS1F_6fusion15FusionCallbacksIS1J_NS1M_13LinCombEltActINS1F_6thread4ReLuESI_fSI_fLNS_15FloatRoundStyleE2EEESH_S1L_JEEES12_NS13_INS14_ILi2ELi4ELi3EEES17_NST_INS5_IJS18_S1K_EEENS5_IJS1K_SB_EEEEEEENS4_17SM75_U32x4_LDSM_NENS4_14SM90_TMA_STOREES1Y_NS4_17SM90_U32x4_STSM_NENS4_9Copy_AtomIJS21_SI_EEEvEEEvvEEEEvNT_6ParamsE)
        /*0008*/ 	.word	0x000000a8


	//----- nvinfo : EIATTR_FRAME_SIZE
	.align		4
.L_18:
        /*000c*/ 	.byte	0x04, 0x11
        /*000e*/ 	.short	(.L_20 - .L_19)
	.align		4
.L_19:
        /*0010*/ 	.word	index@(_ZN7cutlass13device_kernelINS_4gemm6kernel13GemmUniversalIN4cute5tupleIJiiiiEEENS1_10collective13CollectiveMmaINS1_34MainloopSm90TmaGmmaWarpSpecializedILi6ENS5_IJNS4_1CILi1EEESB_SB_EEENS1_35KernelTmaWarpSpecializedCooperativeEEENS5_IJNSA_ILi128EEESF_NSA_ILi64EEEEEENS_6half_tENS5_IJlSB_lEEESI_SJ_NS4_8TiledMMAINS4_8MMA_AtomIJNS4_4SM904GMMA26MMA_64x128x16_F32F16F16_SSILNSN_5MajorE0ELSP_0ELNSN_7ScaleInE1ELSQ_1EEEEEENS4_6LayoutINS5_IJNSA_ILi2EEESB_SB_EEENS5_IJSB_NSA_ILi0EEESW_EEEEENS5_IJNS4_10UnderscoreESZ_SZ_EEEEENS4_13SM90_TMA_LOADENS4_14ComposedLayoutINS4_7SwizzleILi3ELi4ELi3EEENS4_18smem_ptr_flag_bitsILi16EEENST_INS5_IJNSA_ILi8EEESG_EEENS5_IJSG_SB_EEEEEEEvNS4_8identityES12_S1C_vS1D_EENS_8epilogue10collective18CollectiveEpilogueINS1F_22Sm90TmaWarpSpecializedILi4ELi2ELi16ELb1ELb0EEEJSH_NS5_IJSF_NSA_ILi32EEEEEESI_SJ_SI_SJ_NS1F_6fusion15FusionCallbacksIS1J_NS1M_13LinCombEltActINS1F_6thread4ReLuESI_fSI_fLNS_15FloatRoundStyleE2EEESH_S1L_JEEES12_NS13_INS14_ILi2ELi4ELi3EEES17_NST_INS5_IJS18_S1K_EEENS5_IJS1K_SB_EEEEEEENS4_17SM75_U32x4_LDSM_NENS4_14SM90_TMA_STOREES1Y_NS4_17SM90_U32x4_STSM_NENS4_9Copy_AtomIJS21_SI_EEEvEEEvvEEEEvNT_6ParamsE)
        /*0014*/ 	.word	0x00000000


	//----- nvinfo : EIATTR_MIN_STACK_SIZE
	.align		4
.L_20:
        /*0018*/ 	.byte	0x04, 0x12
        /*001a*/ 	.short	(.L_22 - .L_21)
	.align		4
.L_21:
        /*001c*/ 	.word	index@(_ZN7cutlass13device_kernelINS_4gemm6kernel13GemmUniversalIN4cute5tupleIJiiiiEEENS1_10collective13CollectiveMmaINS1_34MainloopSm90TmaGmmaWarpSpecializedILi6ENS5_IJNS4_1CILi1EEESB_SB_EEENS1_35KernelTmaWarpSpecializedCooperativeEEENS5_IJNSA_ILi128EEESF_NSA_ILi64EEEEEENS_6half_tENS5_IJlSB_lEEESI_SJ_NS4_8TiledMMAINS4_8MMA_AtomIJNS4_4SM904GMMA26MMA_64x128x16_F32F16F16_SSILNSN_5MajorE0ELSP_0ELNSN_7ScaleInE1ELSQ_1EEEEEENS4_6LayoutINS5_IJNSA_ILi2EEESB_SB_EEENS5_IJSB_NSA_ILi0EEESW_EEEEENS5_IJNS4_10UnderscoreESZ_SZ_EEEEENS4_13SM90_TMA_LOADENS4_14ComposedLayoutINS4_7SwizzleILi3ELi4ELi3EEENS4_18smem_ptr_flag_bitsILi16EEENST_INS5_IJNSA_ILi8EEESG_EEENS5_IJSG_SB_EEEEEEEvNS4_8identityES12_S1C_vS1D_EENS_8epilogue10collective18CollectiveEpilogueINS1F_22Sm90TmaWarpSpecializedILi4ELi2ELi16ELb1ELb0EEEJSH_NS5_IJSF_NSA_ILi32EEEEEESI_SJ_SI_SJ_NS1F_6fusion15FusionCallbacksIS1J_NS1M_13LinCombEltActINS1F_6thread4ReLuESI_fSI_fLNS_15FloatRoundStyleE2EEESH_S1L_JEEES12_NS13_INS14_ILi2ELi4ELi3EEES17_NST_INS5_IJS18_S1K_EEENS5_IJS1K_SB_EEEEEEENS4_17SM75_U32x4_LDSM_NENS4_14SM90_TMA_STOREES1Y_NS4_17SM90_U32x4_STSM_NENS4_9Copy_AtomIJS21_SI_EEEvEEEvvEEEEvNT_6ParamsE)
        /*0020*/ 	.word	0x00000000
.L_22:


//--------------------- .nv.compat                --------------------------
	.section	.nv.compat,"",@"SHT_CUDA_COMPAT_INFO"
	.align	4
        /*0000*/ 	.byte	0x02, 0x09, 0x01, 0x00, 0x02, 0x02, 0x04, 0x00, 0x02, 0x05, 0x05, 0x00, 0x03, 0x07, 0x01, 0x01
        /*0010*/ 	.byte	0x02, 0x03, 0x01, 0x00, 0x02, 0x06, 0x01, 0x00, 0x04, 0x0b, 0x08, 0x00, 0x00, 0x00, 0x00, 0x00
        /*0020*/ 	.byte	0x00, 0x00, 0x00, 0x00


//--------------------- .nv.info._ZN7cutlass13device_kernelINS_4gemm6kernel13GemmUniversalIN4cute5tupleIJiiiiEEENS1_10collective13CollectiveMmaINS1_34MainloopSm90TmaGmmaWarpSpecializedILi6ENS5_IJNS4_1CILi1EEESB_SB_EEENS1_35KernelTmaWarpSpecializedCooperativeEEENS5_IJNSA_ILi128EEESF_NSA_ILi64EEEEEENS_6half_tENS5_IJlSB_lEEESI_SJ_NS4_8TiledMMAINS4_8MMA_AtomIJNS4_4SM904GMMA26MMA_64x128x16_F32F16F16_SSILNSN_5MajorE0ELSP_0ELNSN_7ScaleInE1ELSQ_1EEEEEENS4_6LayoutINS5_IJNSA_ILi2EEESB_SB_EEENS5_IJSB_NSA_ILi0EEESW_EEEEENS5_IJNS4_10UnderscoreESZ_SZ_EEEEENS4_13SM90_TMA_LOADENS4_14ComposedLayoutINS4_7SwizzleILi3ELi4ELi3EEENS4_18smem_ptr_flag_bitsILi16EEENST_INS5_IJNSA_ILi8EEESG_EEENS5_IJSG_SB_EEEEEEEvNS4_8identityES12_S1C_vS1D_EENS_8epilogue10collective18CollectiveEpilogueINS1F_22Sm90TmaWarpSpecializedILi4ELi2ELi16ELb1ELb0EEEJSH_NS5_IJSF_NSA_ILi32EEEEEESI_SJ_SI_SJ_NS1F_6fusion15FusionCallbacksIS1J_NS1M_13LinCombEltActINS1F_6thread4ReLuESI_fSI_fLNS_15FloatRoundStyleE2EEESH_S1L_JEEES12_NS13_INS14_ILi2ELi4ELi3EEES17_NST_INS5_IJS18_S1K_EEENS5_IJS1K_SB_EEEEEEENS4_17SM75_U32x4_LDSM_NENS4_14SM90_TMA_STOREES1Y_NS4_17SM90_U32x4_STSM_NENS4_9Copy_AtomIJS21_SI_EEEvEEEvvEEEEvNT_6ParamsE --------------------------
	.section	.nv.info._ZN7cutlass13device_kernelINS_4gemm6kernel13GemmUniversalIN4cute5tupleIJiiiiEEENS1_10collective13CollectiveMmaINS1_34MainloopSm90TmaGmmaWarpSpecializedILi6ENS5_IJNS4_1CILi1EEESB_SB_EEENS1_35KernelTmaWarpSpecializedCooperativeEEENS5_IJNSA_ILi128EEESF_NSA_ILi64EEEEEENS_6half_tENS5_IJlSB_lEEESI_SJ_NS4_8TiledMMAINS4_8MMA_AtomIJNS4_4SM904GMMA26MMA_64x128x16_F32F16F16_SSILNSN_5MajorE0ELSP_0ELNSN_7ScaleInE1ELSQ_1EEEEEENS4_6LayoutINS5_IJNSA_ILi2EEESB_SB_EEENS5_IJSB_NSA_ILi0EEESW_EEEEENS5_IJNS4_10UnderscoreESZ_SZ_EEEEENS4_13SM90_TMA_LOADENS4_14ComposedLayoutINS4_7SwizzleILi3ELi4ELi3EEENS4_18smem_ptr_flag_bitsILi16EEENST_INS5_IJNSA_ILi8EEESG_EEENS5_IJSG_SB_EEEEEEEvNS4_8identityES12_S1C_vS1D_EENS_8epilogue10collective18CollectiveEpilogueINS1F_22Sm90TmaWarpSpecializedILi4ELi2ELi16ELb1ELb0EEEJSH_NS5_IJSF_NSA_ILi32EEEEEESI_SJ_SI_SJ_NS1F_6fusion15FusionCallbacksIS1J_NS1M_13LinCombEltActINS1F_6thread4ReLuESI_fSI_fLNS_15FloatRoundStyleE2EEESH_S1L_JEEES12_NS13_INS14_ILi2ELi4ELi3EEES17_NST_INS5_IJS18_S1K_EEENS5_IJS1K_SB_EEEEEEENS4_17SM75_U32x4_LDSM_NENS4_14SM90_TMA_STOREES1Y_NS4_17SM90_U32x4_STSM_NENS4_9Copy_AtomIJS21_SI_EEEvEEEvvEEEEvNT_6ParamsE,"",@"SHT_CUDA_INFO"
	.sectionflags	@""
	.align	4


	//----- nvinfo : EIATTR_CUDA_API_VERSION
	.align		4
        /*0000*/ 	.byte	0x04, 0x37
        /*0002*/ 	.short	(.L_24 - .L_23)
.L_23:
        /*0004*/ 	.word	0x00000082


	//----- nvinfo : EIATTR_KPARAM_INFO
	.align		4
.L_24:
        /*0008*/ 	.byte	0x04, 0x17
        /*000a*/ 	.short	(.L_26 - .L_25)
.L_25:
        /*000c*/ 	.word	0x00000000
        /*0010*/ 	.short	0x0000
        /*0012*/ 	.short	0x0070
        /*0014*/ 	.byte	0x00, 0xf0, 0x01, 0x1c


	//----- nvinfo : EIATTR_SPARSE_MMA_MASK
	.align		4
.L_26:
        /*0018*/ 	.byte	0x03, 0x50
        /*001a*/ 	.short	0x0000


	//----- nvinfo : EIATTR_MAXREG_COUNT
	.align		4
        /*001c*/ 	.byte	0x03, 0x1b
        /*001e*/ 	.short	0x00a8


	//----- nvinfo : EIATTR_NUM_BARRIERS
	.align		4
        /*0020*/ 	.byte	0x02, 0x4c
        /*0022*/ 	.byte	0x02
	.zero		1


	//----- nvinfo : EIATTR_EXTERNS
	.align		4
        /*0024*/ 	.byte	0x04, 0x0f
        /*0026*/ 	.short	(.L_28 - .L_27)


	//   ....[0]....
	.align		4
.L_27:
        /*0028*/ 	.word	index@(__assertfail)


	//----- nvinfo : EIATTR_MERCURY_ISA_VERSION
	.align		4
.L_28:
        /*002c*/ 	.byte	0x03, 0x5f
        /*002e*/ 	.short	0x0101


	//----- nvinfo : EIATTR_INT_WARP_WIDE_INSTR_OFFSETS
	.align		4
        /*0030*/ 	.byte	0x04, 0x31
        /*0032*/ 	.short	(.L_30 - .L_29)


	//   ....[0]....
.L_29:
        /*0034*/ 	.word	0x000008f0


	//   ....[1]....
        /*0038*/ 	.word	0x00000900


	//   ....[2]....
        /*003c*/ 	.word	0x000009a0


	//----- nvinfo : EIATTR_COOP_GROUP_MASK_REGIDS
	.align		4
.L_30:
        /*0040*/ 	.byte	0x04, 0x29
        /*0042*/ 	.short	(.L_32 - .L_31)


	//   ....[0]....
.L_31:
        /*0044*/ 	.word	0xffffffff


	//   ....[1]....
        /*0048*/ 	.word	0xffffffff


	//   ....[2]....
        /*004c*/ 	.word	0xffffffff


	//   ....[3]....
        /*0050*/ 	.word	0xffffffff


	//   ....[4]....
        /*0054*/ 	.word	0xffffffff


	//   ....[5]....
        /*0058*/ 	.word	0xffffffff


	//----- nvinfo : EIATTR_COOP_GROUP_INSTR_OFFSETS
	.align		4
.L_32:
        /*005c*/ 	.byte	0x04, 0x28
        /*005e*/ 	.short	(.L_34 - .L_33)


	//   ....[0]....
.L_33:
        /*0060*/ 	.word	0x00000070


	//   ....[1]....
        /*0064*/ 	.word	0x00000080


	//   ....[2]....
        /*0068*/ 	.word	0x00000440


	//   ....[3]....
        /*006c*/ 	.word	0x00000610


	//   ....[4]....
        /*0070*/ 	.word	0x000007c0


	//   ....[5]....
        /*0074*/ 	.word	0x00001650


	//----- nvinfo : EIATTR_REG_RECONFIG
	.align		4
.L_34:
        /*0078*/ 	.byte	0x01, 0x54
	.zero		2


	//----- nvinfo : EIATTR_SYSCALL_OFFSETS
	.align		4
        /*007c*/ 	.byte	0x04, 0x46
        /*007e*/ 	.short	(.L_36 - .L_35)


	//   ....[0]....
.L_35:
        /*0080*/ 	.word	0x00001840


	//   ....[1]....
        /*0084*/ 	.word	0x000022c0


	//   ....[2]....
        /*0088*/ 	.word	0x000023b0


	//----- nvinfo : EIATTR_MBARRIER_INSTR_OFFSETS
	.align		4
.L_36:
        /*008c*/ 	.byte	0x04, 0x39
        /*008e*/ 	.short	(.L_38 - .L_37)


	//   ....[0]....
.L_37:
        /*0090*/ 	.word	0x00000540
        /*0094*/ 	.word	0x000000ff
        /*0098*/ 	.word	0x00000000
        /*009c*/ 	.short	0x0100
        /*009e*/ 	.byte	0x08
	.zero		1


	//   ....[1]....
        /*00a0*/ 	.word	0x00000550
        /*00a4*/ 	.word	0x000000ff
        /*00a8*/ 	.word	0x00000030
        /*00ac*/ 	.short	0x0100
        /*00ae*/ 	.byte	0x08
	.zero		1


	//   ....[2]....
        /*00b0*/ 	.word	0x00000560
        /*00b4*/ 	.word	0x000000ff
        /*00b8*/ 	.word	0x00000008
        /*00bc*/ 	.short	0x0100
        /*00be*/ 	.byte	0x08
	.zero		1


	//   ....[3]....
        /*00c0*/ 	.word	0x00000570
        /*00c4*/ 	.word	0x000000ff
        /*00c8*/ 	.word	0x00000038
        /*00cc*/ 	.short	0x0100
        /*00ce*/ 	.byte	0x08
	.zero		1


	//   ....[4]....
        /*00d0*/ 	.word	0x00000580
        /*00d4*/ 	.word	0x000000ff
        /*00d8*/ 	.word	0x00000010
        /*00dc*/ 	.short	0x0100
        /*00de*/ 	.byte	0x08
	.zero		1


	//   ....[5]....
        /*00e0*/ 	.word	0x00000590
        /*00e4*/ 	.word	0x000000ff
        /*00e8*/ 	.word	0x00000040
        /*00ec*/ 	.short	0x0100
        /*00ee*/ 	.byte	0x08
	.zero		1


	//   ....[6]....
        /*00f0*/ 	.word	0x000005a0
        /*00f4*/ 	.word	0x000000ff
        /*00f8*/ 	.word	0x00000018
        /*00fc*/ 	.short	0x0100
        /*00fe*/ 	.byte	0x08
	.zero		1


	//   ....[7]....
        /*0100*/ 	.word	0x000005b0
        /*0104*/ 	.word	0x000000ff
        /*0108*/ 	.word	0x00000048
        /*010c*/ 	.short	0x0100
        /*010e*/ 	.byte	0x08
	.zero		1


	//   ....[8]....
        /*0110*/ 	.word	0x000005c0
        /*0114*/ 	.word	0x000000ff
        /*0118*/ 	.word	0x00000020
        /*011c*/ 	.short	0x0100
        /*011e*/ 	.byte	0x08
	.zero		1


	//   ....[9]....
        /*0120*/ 	.word	0x000005d0
        /*0124*/ 	.word	0x000000ff
        /*0128*/ 	.word	0x00000050
        /*012c*/ 	.short	0x0100
        /*012e*/ 	.byte	0x08
	.zero		1


	//   ....[10]....
        /*0130*/ 	.word	0x000005e0
        /*0134*/ 	.word	0x000000ff
        /*0138*/ 	.word	0x00000028
        /*013c*/ 	.short	0x0100
        /*013e*/ 	.byte	0x08
	.zero		1


	//   ....[11]....
        /*0140*/ 	.word	0x000005f0
        /*0144*/ 	.word	0x000000ff
        /*0148*/ 	.word	0x00000058
        /*014c*/ 	.short	0x0100
        /*014e*/ 	.byte	0x08
	.zero		1


	//   ....[12]....
        /*0150*/ 	.word	0x00000730
        /*0154*/ 	.word	0x000000ff
        /*0158*/ 	.word	0x00000060
        /*015c*/ 	.short	0x0100
        /*015e*/ 	.byte	0x08
	.zero		1


	//   ....[13]....
        /*0160*/ 	.word	0x00000740
        /*0164*/ 	.word	0x000000ff
        /*0168*/ 	.word	0x00000080
        /*016c*/ 	.short	0x0100
        /*016e*/ 	.byte	0x08
	.zero		1


	//   ....[14]....
        /*0170*/ 	.word	0x00000750
        /*0174*/ 	.word	0x000000ff
        /*0178*/ 	.word	0x00000068
        /*017c*/ 	.short	0x0100
        /*017e*/ 	.byte	0x08
	.zero		1


	//   ....[15]....
        /*0180*/ 	.word	0x00000760
        /*0184*/ 	.word	0x000000ff
        /*0188*/ 	.word	0x00000088
        /*018c*/ 	.short	0x0100
        /*018e*/ 	.byte	0x08
	.zero		1


	//   ....[16]....
        /*0190*/ 	.word	0x00000770
        /*0194*/ 	.word	0x000000ff
        /*0198*/ 	.word	0x00000070
        /*019c*/ 	.short	0x0100
        /*019e*/ 	.byte	0x08
	.zero		1


	//   ....[17]....
        /*01a0*/ 	.word	0x00000780
        /*01a4*/ 	.word	0x000000ff
        /*01a8*/ 	.word	0x00000090
        /*01ac*/ 	.short	0x0100
        /*01ae*/ 	.byte	0x08
	.zero		1


	//   ....[18]....
        /*01b0*/ 	.word	0x00000790
        /*01b4*/ 	.word	0x000000ff
        /*01b8*/ 	.word	0x00000078
        /*01bc*/ 	.short	0x0100
        /*01be*/ 	.byte	0x08
	.zero		1


	//   ....[19]....
        /*01c0*/ 	.word	0x000007a0
        /*01c4*/ 	.word	0x000000ff
        /*01c8*/ 	.word	0x00000098
        /*01cc*/ 	.short	0x0100
        /*01ce*/ 	.byte	0x08
	.zero		1


	//   ....[20]....
        /*01d0*/ 	.word	0x00000a40
        /*01d4*/ 	.word	0x000000ff
        /*01d8*/ 	.word	0x000000a0
        /*01dc*/ 	.short	0x0100
        /*01de*/ 	.byte	0x08
	.zero		1


	//   ....[21]....
        /*01e0*/ 	.word	0x00000aa0
        /*01e4*/ 	.word	0x000000ff
        /*01e8*/ 	.word	0x000000a8
        /*01ec*/ 	.short	0x0100
        /*01ee*/ 	.byte	0x08
	.zero		1


	//   ....[22]....
        /*01f0*/ 	.word	0x000018c0
        /*01f4*/ 	.word	0x00000003
        /*01f8*/ 	.word	0x00000000
        /*01fc*/ 	.short	0x010a
        /*01fe*/ 	.byte	0x3f
	.zero		1


	//   ....[23]....
        /*0200*/ 	.word	0x00001920
        /*0204*/ 	.word	0x00000003
        /*0208*/ 	.word	0x00000000
        /*020c*/ 	.short	0x010a
        /*020e*/ 	.byte	0x3f
	.zero		1


	//   ....[24]....
        /*0210*/ 	.word	0x00001c40
        /*0214*/ 	.word	0x000000ff
        /*0218*/ 	.word	0x00000000
        /*021c*/ 	.short	0x010a
        /*021e*/ 	.byte	0x04
	.zero		1


	//   ....[25]....
        /*0220*/ 	.word	0x00001c80
        /*0224*/ 	.word	0x000000ff
        /*0228*/ 	.word	0x00000000
        /*022c*/ 	.short	0x010a
        /*022e*/ 	.byte	0x04
	.zero		1


	//   ....[26]....
        /*0230*/ 	.word	0x00001ee0
        /*0234*/ 	.word	0x000000ff
        /*0238*/ 	.word	0x00000000
        /*023c*/ 	.short	0x0101
        /*023e*/ 	.byte	0x04
	.zero		1


	//   ....[27]....
        /*0240*/ 	.word	0x00002090
        /*0244*/ 	.word	0x000000ff
        /*0248*/ 	.word	0x00000000
        /*024c*/ 	.short	0x0101
        /*024e*/ 	.byte	0x06
	.zero		1


	//   ....[28]....
        /*0250*/ 	.word	0x00002890
        /*0254*/ 	.word	0x000000ff
        /*0258*/ 	.word	0x00000060
        /*025c*/ 	.short	0x010a
        /*025e*/ 	.byte	0x33
	.zero		1


	//   ....[29]....
        /*0260*/ 	.word	0x00002f00
        /*0264*/ 	.word	0x000000ff
        /*0268*/ 	.word	0x00000000
        /*026c*/ 	.short	0x0101
        /*026e*/ 	.byte	0x04
	.zero		1


	//   ....[30]....
        /*0270*/ 	.word	0x00002ff0
        /*0274*/ 	.word	0x00000014
        /*0278*/ 	.word	0x00000060
        /*027c*/ 	.short	0x010a
        /*027e*/ 	.byte	0x3f
	.zero		1


	//   ....[31]....
        /*0280*/ 	.word	0x000035e0
        /*0284*/ 	.word	0x000000ff
        /*0288*/ 	.word	0x00000000
        /*028c*/ 	.short	0x0101
        /*028e*/ 	.byte	0x04
	.zero		1


	//   ....[32]....
        /*0290*/ 	.word	0x000036d0
        /*0294*/ 	.word	0x0000000e
        /*0298*/ 	.word	0x00000060
        /*029c*/ 	.short	0x010a
        /*029e*/ 	.byte	0x3f
	.zero		1


	//   ....[33]....
        /*02a0*/ 	.word	0x00003d10
        /*02a4*/ 	.word	0x000000ff
        /*02a8*/ 	.word	0x00000000
        /*02ac*/ 	.short	0x0101
        /*02ae*/ 	.byte	0x04
	.zero		1


	//   ....[34]....
        /*02b0*/ 	.word	0x00003df0
        /*02b4*/ 	.word	0x0000000f
        /*02b8*/ 	.word	0x00000060
        /*02bc*/ 	.short	0x010a
        /*02be*/ 	.byte	0x3f
	.zero		1


	//   ....[35]....
        /*02c0*/ 	.word	0x000043e0
        /*02c4*/ 	.word	0x000000ff
        /*02c8*/ 	.word	0x00000000
        /*02cc*/ 	.short	0x0101
        /*02ce*/ 	.byte	0x04
	.zero		1


	//   ....[36]....
        /*02d0*/ 	.word	0x00004cb0
        /*02d4*/ 	.word	0x000000ff
        /*02d8*/ 	.word	0x00000000
        /*02dc*/ 	.short	0x0101
        /*02de*/ 	.byte	0x04
	.zero		1


	//   ....[37]....
        /*02e0*/ 	.word	0x00005390
        /*02e4*/ 	.word	0x000000ff
        /*02e8*/ 	.word	0x000000a8
        /*02ec*/ 	.short	0x010a
        /*02ee*/ 	.byte	0x04
	.zero		1


	//   ....[38]....
        /*02f0*/ 	.word	0x000057a0
        /*02f4*/ 	.word	0x000000ff
        /*02f8*/ 	.word	0x00000080
        /*02fc*/ 	.short	0x010a
        /*02fe*/ 	.byte	0x05
	.zero		1


	//   ....[39]....
        /*0300*/ 	.word	0x00005890
        /*0304*/ 	.word	0x000000ff
        /*0308*/ 	.word	0x00000060
        /*030c*/ 	.short	0x010b
        /*030e*/ 	.byte	0x05
	.zero		1


	//   ....[40]....
        /*0310*/ 	.word	0x000058f0
        /*0314*/ 	.word	0x000000ff
        /*0318*/ 	.word	0x00000000
        /*031c*/ 	.short	0x0101
        /*031e*/ 	.byte	0x04
	.zero		1


	//   ....[41]....
        /*0320*/ 	.word	0x00005920
        /*0324*/ 	.word	0x000000ff
        /*0328*/ 	.word	0x00000088
        /*032c*/ 	.short	0x010a
        /*032e*/ 	.byte	0x05
	.zero		1


	//   ....[42]....
        /*0330*/ 	.word	0x00005a30
        /*0334*/ 	.word	0x000000ff
        /*0338*/ 	.word	0x00000068
        /*033c*/ 	.short	0x010b
        /*033e*/ 	.byte	0x05
	.zero		1


	//   ....[43]....
        /*0340*/ 	.word	0x00005a90
        /*0344*/ 	.word	0x000000ff
        /*0348*/ 	.word	0x00000000
        /*034c*/ 	.short	0x0101
        /*034e*/ 	.byte	0x04
	.zero		1


	//   ....[44]....
        /*0350*/ 	.word	0x00005ac0
        /*0354*/ 	.word	0x000000ff
        /*0358*/ 	.word	0x00000090
        /*035c*/ 	.short	0x010a
        /*035e*/ 	.byte	0x05
	.zero		1


	//   ....[45]....
        /*0360*/ 	.word	0x00005bd0
        /*0364*/ 	.word	0x000000ff
        /*0368*/ 	.word	0x00000070
        /*036c*/ 	.short	0x010b
        /*036e*/ 	.byte	0x05
	.zero		1


	//   ....[46]....
        /*0370*/ 	.word	0x00005c30
        /*0374*/ 	.word	0x000000ff
        /*0378*/ 	.word	0x00000000
        /*037c*/ 	.short	0x0101
        /*037e*/ 	.byte	0x04
	.zero		1


	//   ....[47]....
        /*0380*/ 	.word	0x00005c60
        /*0384*/ 	.word	0x000000ff
        /*0388*/ 	.word	0x00000098
        /*038c*/ 	.short	0x010a
        /*038e*/ 	.byte	0x05
	.zero		1


	//   ....[48]....
        /*0390*/ 	.word	0x00005d70
        /*0394*/ 	.word	0x000000ff
        /*0398*/ 	.word	0x00000078
        /*039c*/ 	.short	0x010b
        /*039e*/ 	.byte	0x05
	.zero		1


	//   ....[49]....
        /*03a0*/ 	.word	0x00005e60
        /*03a4*/ 	.word	0x000000ff
        /*03a8*/ 	.word	0x00000000
        /*03ac*/ 	.short	0x0101
        /*03ae*/ 	.byte	0x04
	.zero		1


	//   ....[50]....
        /*03b0*/ 	.word	0x000064a0
        /*03b4*/ 	.word	0x00000003
        /*03b8*/ 	.word	0x00000080
        /*03bc*/ 	.short	0x010a
        /*03be*/ 	.byte	0x3f
	.zero		1


	//   ....[51]....
        /*03c0*/ 	.word	0x000064e0
        /*03c4*/ 	.word	0x00000003
        /*03c8*/ 	.word	0x00000088
        /*03cc*/ 	.short	0x010a
        /*03ce*/ 	.byte	0x3f
	.zero		1


	//   ....[52]....
        /*03d0*/ 	.word	0x00006520
        /*03d4*/ 	.word	0x00000003
        /*03d8*/ 	.word	0x00000090
        /*03dc*/ 	.short	0x010a
        /*03de*/ 	.byte	0x3f
	.zero		1


	//   ....[53]....
        /*03e0*/ 	.word	0x00006570
        /*03e4*/ 	.word	0x00000003
        /*03e8*/ 	.word	0x00000098
        /*03ec*/ 	.short	0x010a
        /*03ee*/ 	.byte	0x3f
	.zero		1


	//   ....[54]....
        /*03f0*/ 	.word	0x000068a0
        /*03f4*/ 	.word	0x0000000f
        /*03f8*/ 	.word	0x00000030
        /*03fc*/ 	.short	0x010a
        /*03fe*/ 	.byte	0x3f
	.zero		1


	//   ....[55]....
        /*0400*/ 	.word	0x00006bf0
        /*0404*/ 	.word	0x00000006
        /*0408*/ 	.word	0x000000a8
        /*040c*/ 	.short	0x0101
        /*040e*/ 	.byte	0x3f
	.zero		1


	//   ....[56]....
        /*0410*/ 	.word	0x00007330
        /*0414*/ 	.word	0x00000007
        /*0418*/ 	.word	0x00000000
        /*041c*/ 	.short	0x010a
        /*041e*/ 	.byte	0x3f
	.zero		1


	//   ....[57]....
        /*0420*/ 	.word	0x000073b0
        /*0424*/ 	.word	0x00000009
        /*0428*/ 	.word	0x00000000
        /*042c*/ 	.short	0x010a
        /*042e*/ 	.byte	0x3f
	.zero		1


	//   ....[58]....
        /*0430*/ 	.word	0x00007440
        /*0434*/ 	.word	0x00000006
        /*0438*/ 	.word	0x00000000
        /*043c*/ 	.short	0x010a
        /*043e*/ 	.byte	0x3f
	.zero		1


	//   ....[59]....
        /*0440*/ 	.word	0x000074d0
        /*0444*/ 	.word	0x00000009
        /*0448*/ 	.word	0x00000000
        /*044c*/ 	.short	0x010a
        /*044e*/ 	.byte	0x3f
	.zero		1


	//   ....[60]....
        /*0450*/ 	.word	0x00007560
        /*0454*/ 	.word	0x00000006
        /*0458*/ 	.word	0x00000000
        /*045c*/ 	.short	0x010a
        /*045e*/ 	.byte	0x3f
	.zero		1


	//   ....[61]....
        /*0460*/ 	.word	0x000075f0
        /*0464*/ 	.word	0x00000003
        /*0468*/ 	.word	0x00000000
        /*046c*/ 	.short	0x010a
        /*046e*/ 	.byte	0x3f
	.zero		1


	//   ....[62]....
        /*0470*/ 	.word	0x00007650
        /*0474*/ 	.word	0x00000003
        /*0478*/ 	.word	0x00000000
        /*047c*/ 	.short	0x010a
        /*047e*/ 	.byte	0x3f
	.zero		1


	//   ....[63]....
        /*0480*/ 	.word	0x000076b0
        /*0484*/ 	.word	0x00000004
        /*0488*/ 	.word	0x00000000
        /*048c*/ 	.short	0x010a
        /*048e*/ 	.byte	0x3f
	.zero		1


	//   ....[64]....
        /*0490*/ 	.word	0x00007710
        /*0494*/ 	.word	0x00000003
        /*0498*/ 	.word	0x00000060
        /*049c*/ 	.short	0x010a
        /*049e*/ 	.byte	0x3f
	.zero		1


	//   ....[65]....
        /*04a0*/ 	.word	0x00007760
        /*04a4*/ 	.word	0x00000014
        /*04a8*/ 	.word	0x00000060
        /*04ac*/ 	.short	0x010a
        /*04ae*/ 	.byte	0x3f
	.zero		1


	//   ....[66]....
        /*04b0*/ 	.word	0x000077b0
        /*04b4*/ 	.word	0x0000000e
        /*04b8*/ 	.word	0x00000060
        /*04bc*/ 	.short	0x010a
        /*04be*/ 	.byte	0x3f
	.zero		1


	//   ....[67]....
        /*04c0*/ 	.word	0x00007800
        /*04c4*/ 	.word	0x0000000f
        /*04c8*/ 	.word	0x00000060
        /*04cc*/ 	.short	0x010a
        /*04ce*/ 	.byte	0x3f
	.zero		1


	//   ....[68]....
        /*04d0*/ 	.word	0x00007860
        /*04d4*/ 	.word	0x00000003
        /*04d8*/ 	.word	0x000000a8
        /*04dc*/ 	.short	0x010a
        /*04de*/ 	.byte	0x3f
	.zero		1


	//   ....[69]....
        /*04e0*/ 	.word	0x000078c0
        /*04e4*/ 	.word	0x00000005
        /*04e8*/ 	.word	0x00000080
        /*04ec*/ 	.short	0x010a
        /*04ee*/ 	.byte	0x3f
	.zero		1


	//   ....[70]....
        /*04f0*/ 	.word	0x00007920
        /*04f4*/ 	.word	0x00000005
        /*04f8*/ 	.word	0x00000088
        /*04fc*/ 	.short	0x010a
        /*04fe*/ 	.byte	0x3f
	.zero		1


	//   ....[71]....
        /*0500*/ 	.word	0x00007980
        /*0504*/ 	.word	0x00000005
        /*0508*/ 	.word	0x00000090
        /*050c*/ 	.short	0x010a
        /*050e*/ 	.byte	0x3f
	.zero		1


	//   ....[72]....
        /*0510*/ 	.word	0x000079e0
        /*0514*/ 	.word	0x00000005
        /*0518*/ 	.word	0x00000098
        /*051c*/ 	.short	0x010a
        /*051e*/ 	.byte	0x3f
	.zero		1


	//   ....[73]....
        /*0520*/ 	.word	0x00007a30
        /*0524*/ 	.word	0x00000003
        /*0528*/ 	.word	0x00000080
        /*052c*/ 	.short	0x010a
        /*052e*/ 	.byte	0x3f
	.zero		1


	//   ....[74]....
        /*0530*/ 	.word	0x00007a80
        /*0534*/ 	.word	0x00000003
        /*0538*/ 	.word	0x00000088
        /*053c*/ 	.short	0x010a
        /*053e*/ 	.byte	0x3f
	.zero		1


	//   ....[75]....
        /*0540*/ 	.word	0x00007ad0
        /*0544*/ 	.word	0x00000003
        /*0548*/ 	.word	0x00000090
        /*054c*/ 	.short	0x010a
        /*054e*/ 	.byte	0x3f
	.zero		1


	//   ....[76]....
        /*0550*/ 	.word	0x00007ba0
        /*0554*/ 	.word	0x0000000f
        /*0558*/ 	.word	0x00000030
        /*055c*/ 	.short	0x010a
        /*055e*/ 	.byte	0x3f
	.zero		1


	//   ....[77]....
        /*0560*/ 	.word	0x00007c70
        /*0564*/ 	.word	0x00000007
        /*0568*/ 	.word	0x00000000
        /*056c*/ 	.short	0x010a
        /*056e*/ 	.byte	0x3f
	.zero		1


	//   ....[78]....
        /*0570*/ 	.word	0x00007cc0
        /*0574*/ 	.word	0x00000009
        /*0578*/ 	.word	0x00000000
        /*057c*/ 	.short	0x010a
        /*057e*/ 	.byte	0x3f
	.zero		1


	//   ....[79]....
        /*0580*/ 	.word	0x00007d10
        /*0584*/ 	.word	0x00000006
        /*0588*/ 	.word	0x00000000
        /*058c*/ 	.short	0x010a
        /*058e*/ 	.byte	0x3f
	.zero		1


	//   ....[80]....
        /*0590*/ 	.word	0x00007d60
        /*0594*/ 	.word	0x00000009
        /*0598*/ 	.word	0x00000000
        /*059c*/ 	.short	0x010a
        /*059e*/ 	.byte	0x3f
	.zero		1


	//   ....[81]....
        /*05a0*/ 	.word	0x00007db0
        /*05a4*/ 	.word	0x00000006
        /*05a8*/ 	.word	0x00000000
        /*05ac*/ 	.short	0x010a
        /*05ae*/ 	.byte	0x3f
	.zero		1


	//----- nvinfo : EIATTR_NUM_MBARRIERS
	.align		4
.L_38:
        /*05b0*/ 	.byte	0x03, 0x38
        /*05b2*/ 	.short	0x0016


	//----- nvinfo : EIATTR_EXIT_INSTR_OFFSETS
	.align		4
        /*05b4*/ 	.byte	0x04, 0x1c
        /*05b6*/ 	.short	(.L_40 - .L_39)


	//   ....[0]....
.L_39:
        /*05b8*/ 	.word	0x00007640


	//----- nvinfo : EIATTR_MAX_THREADS
	.align		4
.L_40:
        /*05bc*/ 	.byte	0x04, 0x05
        /*05be*/ 	.short	(.L_42 - .L_41)
.L_41:
        /*05c0*/ 	.word	0x00000180
        /*05c4*/ 	.word	0x00000001
        /*05c8*/ 	.word	0x00000001


	//----- nvinfo : EIATTR_CRS_STACK_SIZE
	.align		4
.L_42:
        /*05cc*/ 	.byte	0x04, 0x1e
        /*05ce*/ 	.short	(.L_44 - .L_43)
.L_43:
        /*05d0*/ 	.word	0x00000000


	//----- nvinfo : EIATTR_CBANK_PARAM_SIZE
	.align		4
.L_44:
        /*05d4*/ 	.byte	0x03, 0x19
        /*05d6*/ 	.short	0x0770


	//----- nvinfo : EIATTR_PARAM_CBANK
	.align		4
        /*05d8*/ 	.byte	0x04, 0x0a
        /*05da*/ 	.short	(.L_46 - .L_45)
	.align		4
.L_45:
        /*05dc*/ 	.word	index@(.nv.constant0._ZN7cutlass13device_kernelINS_4gemm6kernel13GemmUniversalIN4cute5tupleIJiiiiEEENS1_10collective13CollectiveMmaINS1_34MainloopSm90TmaGmmaWarpSpecializedILi6ENS5_IJNS4_1CILi1EEESB_SB_EEENS1_35KernelTmaWarpSpecializedCooperativeEEENS5_IJNSA_ILi128EEESF_NSA_ILi64EEEEEENS_6half_tENS5_IJlSB_lEEESI_SJ_NS4_8TiledMMAINS4_8MMA_AtomIJNS4_4SM904GMMA26MMA_64x128x16_F32F16F16_SSILNSN_5MajorE0ELSP_0ELNSN_7ScaleInE1ELSQ_1EEEEEENS4_6LayoutINS5_IJNSA_ILi2EEESB_SB_EEENS5_IJSB_NSA_ILi0EEESW_EEEEENS5_IJNS4_10UnderscoreESZ_SZ_EEEEENS4_13SM90_TMA_LOADENS4_14ComposedLayoutINS4_7SwizzleILi3ELi4ELi3EEENS4_18smem_ptr_flag_bitsILi16EEENST_INS5_IJNSA_ILi8EEESG_EEENS5_IJSG_SB_EEEEEEEvNS4_8identityES12_S1C_vS1D_EENS_8epilogue10collective18CollectiveEpilogueINS1F_22Sm90TmaWarpSpecializedILi4ELi2ELi16ELb1ELb0EEEJSH_NS5_IJSF_NSA_ILi32EEEEEESI_SJ_SI_SJ_NS1F_6fusion15FusionCallbacksIS1J_NS1M_13LinCombEltActINS1F_6thread4ReLuESI_fSI_fLNS_15FloatRoundStyleE2EEESH_S1L_JEEES12_NS13_INS14_ILi2ELi4ELi3EEES17_NST_INS5_IJS18_S1K_EEENS5_IJS1K_SB_EEEEEEENS4_17SM75_U32x4_LDSM_NENS4_14SM90_TMA_STOREES1Y_NS4_17SM90_U32x4_STSM_NENS4_9Copy_AtomIJS21_SI_EEEvEEEvvEEEEvNT_6ParamsE)
        /*05e0*/ 	.short	0x0210
        /*05e2*/ 	.short	0x0770


	//----- nvinfo : EIATTR_SW_WAR
	.align		4
.L_46:
        /*05e4*/ 	.byte	0x04, 0x36
        /*05e6*/ 	.short	(.L_48 - .L_47)
.L_47:
        /*05e8*/ 	.word	0x00000008
.L_48:


//--------------------- .nv.callgraph             --------------------------
	.section	.nv.callgraph,"",@"SHT_CUDA_CALLGRAPH"
	.align	4
	.sectionentsize	8
	.align		4
        /*0000*/ 	.word	0x00000000
	.align		4
        /*0004*/ 	.word	0xffffffff
	.align		4
        /*0008*/ 	.word	index@(_ZN7cutlass13device_kernelINS_4gemm6kernel13GemmUniversalIN4cute5tupleIJiiiiEEENS1_10collective13CollectiveMmaINS1_34MainloopSm90TmaGmmaWarpSpecializedILi6ENS5_IJNS4_1CILi1EEESB_SB_EEENS1_35KernelTmaWarpSpecializedCooperativeEEENS5_IJNSA_ILi128EEESF_NSA_ILi64EEEEEENS_6half_tENS5_IJlSB_lEEESI_SJ_NS4_8TiledMMAINS4_8MMA_AtomIJNS4_4SM904GMMA26MMA_64x128x16_F32F16F16_SSILNSN_5MajorE0ELSP_0ELNSN_7ScaleInE1ELSQ_1EEEEEENS4_6LayoutINS5_IJNSA_ILi2EEESB_SB_EEENS5_IJSB_NSA_ILi0EEESW_EEEEENS5_IJNS4_10UnderscoreESZ_SZ_EEEEENS4_13SM90_TMA_LOADENS4_14ComposedLayoutINS4_7SwizzleILi3ELi4ELi3EEENS4_18smem_ptr_flag_bitsILi16EEENST_INS5_IJNSA_ILi8EEESG_EEENS5_IJSG_SB_EEEEEEEvNS4_8identityES12_S1C_vS1D_EENS_8epilogue10collective18CollectiveEpilogueINS1F_22Sm90TmaWarpSpecializedILi4ELi2ELi16ELb1ELb0EEEJSH_NS5_IJSF_NSA_ILi32EEEEEESI_SJ_SI_SJ_NS1F_6fusion15FusionCallbacksIS1J_NS1M_13LinCombEltActINS1F_6thread4ReLuESI_fSI_fLNS_15FloatRoundStyleE2EEESH_S1L_JEEES12_NS13_INS14_ILi2ELi4ELi3EEES17_NST_INS5_IJS18_S1K_EEENS5_IJS1K_SB_EEEEEEENS4_17SM75_U32x4_LDSM_NENS4_14SM90_TMA_STOREES1Y_NS4_17SM90_U32x4_STSM_NENS4_9Copy_AtomIJS21_SI_EEEvEEEvvEEEEvNT_6ParamsE)
	.align		4
        /*000c*/ 	.word	index@(__assertfail)
	.align		4
        /*0010*/ 	.word	0x00000000
	.align		4
        /*0014*/ 	.word	0xfffffffe
	.align		4
        /*0018*/ 	.word	0x00000000
	.align		4
        /*001c*/ 	.word	0xfffffffd
	.align		4
        /*0020*/ 	.word	0x00000000
	.align		4
        /*0024*/ 	.word	0xfffffffc


//--------------------- .nv.constant4             --------------------------
	.section	.nv.constant4,"a",@progbits
	.align	8
	.align		8
.nv.constant4:
        /*0000*/ 	.dword	__assertfail
	.align		8
        /*0008*/ 	.dword	__unnamed_1
	.align		8
        /*0010*/ 	.dword	__unnamed_2
	.align		8
        /*0018*/ 	.dword	_ZN39_INTERNAL_a64e5702_4_k_cu_8b906834_38894cuda3std3__45__cpo5beginE
	.align		8
        /*0020*/ 	.dword	_ZN39_INTERNAL_a64e5702_4_k_cu_8b906834_38894cuda3std3__45__cpo3endE
	.align		8
        /*0028*/ 	.dword	_ZN39_INTERNAL_a64e5702_4_k_cu_8b906834_38894cuda3std3__45__cpo6cbeginE
	.align		8
        /*0030*/ 	.dword	_ZN39_INTERNAL_a64e5702_4_k_cu_8b906834_38894cuda3std3__45__cpo4cendE
	.align		8
        /*0038*/ 	.dword	_ZN39_INTERNAL_a64e5702_4_k_cu_8b906834_38894cuda3std3__441_GLOBAL__N__a64e5702_4_k_cu_8b906834_38896ignoreE
	.align		8
        /*0040*/ 	.dword	_ZN39_INTERNAL_a64e5702_4_k_cu_8b906834_38894cuda3std3__419piecewise_constructE
	.align		8
        /*0048*/ 	.dword	_ZN39_INTERNAL_a64e5702_4_k_cu_8b906834_38894cuda3std3__48in_placeE
	.align		8
        /*0050*/ 	.dword	_ZN39_INTERNAL_a64e5702_4_k_cu_8b906834_38894cuda3std6ranges3__45__cpo4swapE
	.align		8
        /*0058*/ 	.dword	_ZN39_INTERNAL_a64e5702_4_k_cu_8b906834_38894cuda3std6ranges3__45__cpo9iter_moveE
	.align		8
        /*0060*/ 	.dword	_ZN39_INTERNAL_a64e5702_4_k_cu_8b906834_38894cute7productE
	.align		8
        /*0068*/ 	.dword	_ZN39_INTERNAL_a64e5702_4_k_cu_8b906834_38894cute1_E
	.align		8
        /*0070*/ 	.dword	$str$22
	.align		8
        /*0078*/ 	.dword	$str$23
	.align		8
        /*0080*/ 	.dword	$str$26
	.align		8
        /*0088*/ 	.dword	$str$27


//--------------------- .text._ZN7cutlass13device_kernelINS_4gemm6kernel13GemmUniversalIN4cute5tupleIJiiiiEEENS1_10collective13CollectiveMmaINS1_34MainloopSm90TmaGmmaWarpSpecializedILi6ENS5_IJNS4_1CILi1EEESB_SB_EEENS1_35KernelTmaWarpSpecializedCooperativeEEENS5_IJNSA_ILi128EEESF_NSA_ILi64EEEEEENS_6half_tENS5_IJlSB_lEEESI_SJ_NS4_8TiledMMAINS4_8MMA_AtomIJNS4_4SM904GMMA26MMA_64x128x16_F32F16F16_SSILNSN_5MajorE0ELSP_0ELNSN_7ScaleInE1ELSQ_1EEEEEENS4_6LayoutINS5_IJNSA_ILi2EEESB_SB_EEENS5_IJSB_NSA_ILi0EEESW_EEEEENS5_IJNS4_10UnderscoreESZ_SZ_EEEEENS4_13SM90_TMA_LOADENS4_14ComposedLayoutINS4_7SwizzleILi3ELi4ELi3EEENS4_18smem_ptr_flag_bitsILi16EEENST_INS5_IJNSA_ILi8EEESG_EEENS5_IJSG_SB_EEEEEEEvNS4_8identityES12_S1C_vS1D_EENS_8epilogue10collective18CollectiveEpilogueINS1F_22Sm90TmaWarpSpecializedILi4ELi2ELi16ELb1ELb0EEEJSH_NS5_IJSF_NSA_ILi32EEEEEESI_SJ_SI_SJ_NS1F_6fusion15FusionCallbacksIS1J_NS1M_13LinCombEltActINS1F_6thread4ReLuESI_fSI_fLNS_15FloatRoundStyleE2EEESH_S1L_JEEES12_NS13_INS14_ILi2ELi4ELi3EEES17_NST_INS5_IJS18_S1K_EEENS5_IJS1K_SB_EEEEEEENS4_17SM75_U32x4_LDSM_NENS4_14SM90_TMA_STOREES1Y_NS4_17SM90_U32x4_STSM_NENS4_9Copy_AtomIJS21_SI_EEEvEEEvvEEEEvNT_6ParamsE --------------------------
	.section	.text._ZN7cutlass13device_kernelINS_4gemm6kernel13GemmUniversalIN4cute5tupleIJiiiiEEENS1_10collective13CollectiveMmaINS1_34MainloopSm90TmaGmmaWarpSpecializedILi6ENS5_IJNS4_1CILi1EEESB_SB_EEENS1_35KernelTmaWarpSpecializedCooperativeEEENS5_IJNSA_ILi128EEESF_NSA_ILi64EEEEEENS_6half_tENS5_IJlSB_lEEESI_SJ_NS4_8TiledMMAINS4_8MMA_AtomIJNS4_4SM904GMMA26MMA_64x128x16_F32F16F16_SSILNSN_5MajorE0ELSP_0ELNSN_7ScaleInE1ELSQ_1EEEEEENS4_6LayoutINS5_IJNSA_ILi2EEESB_SB_EEENS5_IJSB_NSA_ILi0EEESW_EEEEENS5_IJNS4_10UnderscoreESZ_SZ_EEEEENS4_13SM90_TMA_LOADENS4_14ComposedLayoutINS4_7SwizzleILi3ELi4ELi3EEENS4_18smem_ptr_flag_bitsILi16EEENST_INS5_IJNSA_ILi8EEESG_EEENS5_IJSG_SB_EEEEEEEvNS4_8identityES12_S1C_vS1D_EENS_8epilogue10collective18CollectiveEpilogueINS1F_22Sm90TmaWarpSpecializedILi4ELi2ELi16ELb1ELb0EEEJSH_NS5_IJSF_NSA_ILi32EEEEEESI_SJ_SI_SJ_NS1F_6fusion15FusionCallbacksIS1J_NS1M_13LinCombEltActINS1F_6thread4ReLuESI_fSI_fLNS_15FloatRoundStyleE2EEESH_S1L_JEEES12_NS13_INS14_ILi2ELi4ELi3EEES17_NST_INS5_IJS18_S1K_EEENS5_IJS1K_SB_EEEEEEENS4_17SM75_U32x4_LDSM_NENS4_14SM90_TMA_STOREES1Y_NS4_17SM90_U32x4_STSM_NENS4_9Copy_AtomIJS21_SI_EEEvEEEvvEEEEvNT_6ParamsE,"ax",@progbits
	.align	128
.text._ZN7cutlass13device_kernelINS_4gemm6kernel13GemmUniversalIN4cute5tupleIJiiiiEEENS1_10collective13CollectiveMmaINS1_34MainloopSm90TmaGmmaWarpSpecializedILi6ENS5_IJNS4_1CILi1EEESB_SB_EEENS1_35KernelTmaWarpSpecializedCooperativeEEENS5_IJNSA_ILi128EEESF_NSA_ILi64EEEEEENS_6half_tENS5_IJlSB_lEEESI_SJ_NS4_8TiledMMAINS4_8MMA_AtomIJNS4_4SM904GMMA26MMA_64x128x16_F32F16F16_SSILNSN_5MajorE0ELSP_0ELNSN_7ScaleInE1ELSQ_1EEEEEENS4_6LayoutINS5_IJNSA_ILi2EEESB_SB_EEENS5_IJSB_NSA_ILi0EEESW_EEEEENS5_IJNS4_10UnderscoreESZ_SZ_EEEEENS4_13SM90_TMA_LOADENS4_14ComposedLayoutINS4_7SwizzleILi3ELi4ELi3EEENS4_18smem_ptr_flag_bitsILi16EEENST_INS5_IJNSA_ILi8EEESG_EEENS5_IJSG_SB_EEEEEEEvNS4_8identityES12_S1C_vS1D_EENS_8epilogue10collective18CollectiveEpilogueINS1F_22Sm90TmaWarpSpecializedILi4ELi2ELi16ELb1ELb0EEEJSH_NS5_IJSF_NSA_ILi32EEEEEESI_SJ_SI_SJ_NS1F_6fusion15FusionCallbacksIS1J_NS1M_13LinCombEltActINS1F_6thread4ReLuESI_fSI_fLNS_15FloatRoundStyleE2EEESH_S1L_JEEES12_NS13_INS14_ILi2ELi4ELi3EEES17_NST_INS5_IJS18_S1K_EEENS5_IJS1K_SB_EEEEEEENS4_17SM75_U32x4_LDSM_NENS4_14SM90_TMA_STOREES1Y_NS4_17SM90_U32x4_STSM_NENS4_9Copy_AtomIJS21_SI_EEEvEEEvvEEEEvNT_6ParamsE:
        .type           _ZN7cutlass13device_kernelINS_4gemm6kernel13GemmUniversalIN4cute5tupleIJiiiiEEENS1_10collective13CollectiveMmaINS1_34MainloopSm90TmaGmmaWarpSpecializedILi6ENS5_IJNS4_1CILi1EEESB_SB_EEENS1_35KernelTmaWarpSpecializedCooperativeEEENS5_IJNSA_ILi128EEESF_NSA_ILi64EEEEEENS_6half_tENS5_IJlSB_lEEESI_SJ_NS4_8TiledMMAINS4_8MMA_AtomIJNS4_4SM904GMMA26MMA_64x128x16_F32F16F16_SSILNSN_5MajorE0ELSP_0ELNSN_7ScaleInE1ELSQ_1EEEEEENS4_6LayoutINS5_IJNSA_ILi2EEESB_SB_EEENS5_IJSB_NSA_ILi0EEESW_EEEEENS5_IJNS4_10UnderscoreESZ_SZ_EEEEENS4_13SM90_TMA_LOADENS4_14ComposedLayoutINS4_7SwizzleILi3ELi4ELi3EEENS4_18smem_ptr_flag_bitsILi16EEENST_INS5_IJNSA_ILi8EEESG_EEENS5_IJSG_SB_EEEEEEEvNS4_8identityES12_S1C_vS1D_EENS_8epilogue10collective18CollectiveEpilogueINS1F_22Sm90TmaWarpSpecializedILi4ELi2ELi16ELb1ELb0EEEJSH_NS5_IJSF_NSA_ILi32EEEEEESI_SJ_SI_SJ_NS1F_6fusion15FusionCallbacksIS1J_NS1M_13LinCombEltActINS1F_6thread4ReLuESI_fSI_fLNS_15FloatRoundStyleE2EEESH_S1L_JEEES12_NS13_INS14_ILi2ELi4ELi3EEES17_NST_INS5_IJS18_S1K_EEENS5_IJS1K_SB_EEEEEEENS4_17SM75_U32x4_LDSM_NENS4_14SM90_TMA_STOREES1Y_NS4_17SM90_U32x4_STSM_NENS4_9Copy_AtomIJS21_SI_EEEvEEEvvEEEEvNT_6ParamsE,@function
        .size           _ZN7cutlass13device_kernelINS_4gemm6kernel13GemmUniversalIN4cute5tupleIJiiiiEEENS1_10collective13CollectiveMmaINS1_34MainloopSm90TmaGmmaWarpSpecializedILi6ENS5_IJNS4_1CILi1EEESB_SB_EEENS1_35KernelTmaWarpSpecializedCooperativeEEENS5_IJNSA_ILi128EEESF_NSA_ILi64EEEEEENS_6half_tENS5_IJlSB_lEEESI_SJ_NS4_8TiledMMAINS4_8MMA_AtomIJNS4_4SM904GMMA26MMA_64x128x16_F32F16F16_SSILNSN_5MajorE0ELSP_0ELNSN_7ScaleInE1ELSQ_1EEEEEENS4_6LayoutINS5_IJNSA_ILi2EEESB_SB_EEENS5_IJSB_NSA_ILi0EEESW_EEEEENS5_IJNS4_10UnderscoreESZ_SZ_EEEEENS4_13SM90_TMA_LOADENS4_14ComposedLayoutINS4_7SwizzleILi3ELi4ELi3EEENS4_18smem_ptr_flag_bitsILi16EEENST_INS5_IJNSA_ILi8EEESG_EEENS5_IJSG_SB_EEEEEEEvNS4_8identityES12_S1C_vS1D_EENS_8epilogue10collective18CollectiveEpilogueINS1F_22Sm90TmaWarpSpecializedILi4ELi2ELi16ELb1ELb0EEEJSH_NS5_IJSF_NSA_ILi32EEEEEESI_SJ_SI_SJ_NS1F_6fusion15FusionCallbacksIS1J_NS1M_13LinCombEltActINS1F_6thread4ReLuESI_fSI_fLNS_15FloatRoundStyleE2EEESH_S1L_JEEES12_NS13_INS14_ILi2ELi4ELi3EEES17_NST_INS5_IJS18_S1K_EEENS5_IJS1K_SB_EEEEEEENS4_17SM75_U32x4_LDSM_NENS4_14SM90_TMA_STOREES1Y_NS4_17SM90_U32x4_STSM_NENS4_9Copy_AtomIJS21_SI_EEEvEEEvvEEEEvNT_6ParamsE,(.L_x_190 - _ZN7cutlass13device_kernelINS_4gemm6kernel13GemmUniversalIN4cute5tupleIJiiiiEEENS1_10collective13CollectiveMmaINS1_34MainloopSm90TmaGmmaWarpSpecializedILi6ENS5_IJNS4_1CILi1EEESB_SB_EEENS1_35KernelTmaWarpSpecializedCooperativeEEENS5_IJNSA_ILi128EEESF_NSA_ILi64EEEEEENS_6half_tENS5_IJlSB_lEEESI_SJ_NS4_8TiledMMAINS4_8MMA_AtomIJNS4_4SM904GMMA26MMA_64x128x16_F32F16F16_SSILNSN_5MajorE0ELSP_0ELNSN_7ScaleInE1ELSQ_1EEEEEENS4_6LayoutINS5_IJNSA_ILi2EEESB_SB_EEENS5_IJSB_NSA_ILi0EEESW_EEEEENS5_IJNS4_10UnderscoreESZ_SZ_EEEEENS4_13SM90_TMA_LOADENS4_14ComposedLayoutINS4_7SwizzleILi3ELi4ELi3EEENS4_18smem_ptr_flag_bitsILi16EEENST_INS5_IJNSA_ILi8EEESG_EEENS5_IJSG_SB_EEEEEEEvNS4_8identityES12_S1C_vS1D_EENS_8epilogue10collective18CollectiveEpilogueINS1F_22Sm90TmaWarpSpecializedILi4ELi2ELi16ELb1ELb0EEEJSH_NS5_IJSF_NSA_ILi32EEEEEESI_SJ_SI_SJ_NS1F_6fusion15FusionCallbacksIS1J_NS1M_13LinCombEltActINS1F_6thread4ReLuESI_fSI_fLNS_15FloatRoundStyleE2EEESH_S1L_JEEES12_NS13_INS14_ILi2ELi4ELi3EEES17_NST_INS5_IJS18_S1K_EEENS5_IJS1K_SB_EEEEEEENS4_17SM75_U32x4_LDSM_NENS4_14SM90_TMA_STOREES1Y_NS4_17SM90_U32x4_STSM_NENS4_9Copy_AtomIJS21_SI_EEEvEEEvvEEEEvNT_6ParamsE)
        .other          _ZN7cutlass13device_kernelINS_4gemm6kernel13GemmUniversalIN4cute5tupleIJiiiiEEENS1_10collective13CollectiveMmaINS1_34MainloopSm90TmaGmmaWarpSpecializedILi6ENS5_IJNS4_1CILi1EEESB_SB_EEENS1_35KernelTmaWarpSpecializedCooperativeEEENS5_IJNSA_ILi128EEESF_NSA_ILi64EEEEEENS_6half_tENS5_IJlSB_lEEESI_SJ_NS4_8TiledMMAINS4_8MMA_AtomIJNS4_4SM904GMMA26MMA_64x128x16_F32F16F16_SSILNSN_5MajorE0ELSP_0ELNSN_7ScaleInE1ELSQ_1EEEEEENS4_6LayoutINS5_IJNSA_ILi2EEESB_SB_EEENS5_IJSB_NSA_ILi0EEESW_EEEEENS5_IJNS4_10UnderscoreESZ_SZ_EEEEENS4_13SM90_TMA_LOADENS4_14ComposedLayoutINS4_7SwizzleILi3ELi4ELi3EEENS4_18smem_ptr_flag_bitsILi16EEENST_INS5_IJNSA_ILi8EEESG_EEENS5_IJSG_SB_EEEEEEEvNS4_8identityES12_S1C_vS1D_EENS_8epilogue10collective18CollectiveEpilogueINS1F_22Sm90TmaWarpSpecializedILi4ELi2ELi16ELb1ELb0EEEJSH_NS5_IJSF_NSA_ILi32EEEEEESI_SJ_SI_SJ_NS1F_6fusion15FusionCallbacksIS1J_NS1M_13LinCombEltActINS1F_6thread4ReLuESI_fSI_fLNS_15FloatRoundStyleE2EEESH_S1L_JEEES12_NS13_INS14_ILi2ELi4ELi3EEES17_NST_INS5_IJS18_S1K_EEENS5_IJS1K_SB_EEEEEEENS4_17SM75_U32x4_LDSM_NENS4_14SM90_TMA_STOREES1Y_NS4_17SM90_U32x4_STSM_NENS4_9Copy_AtomIJS21_SI_EEEvEEEvvEEEEvNT_6ParamsE,@"STO_CUDA_ENTRY STV_DEFAULT"
_ZN7cutlass13device_kernelINS_4gemm6kernel13GemmUniversalIN4cute5tupleIJiiiiEEENS1_10collective13CollectiveMmaINS1_34MainloopSm90TmaGmmaWarpSpecializedILi6ENS5_IJNS4_1CILi1EEESB_SB_EEENS1_35KernelTmaWarpSpecializedCooperativeEEENS5_IJNSA_ILi128EEESF_NSA_ILi64EEEEEENS_6half_tENS5_IJlSB_lEEESI_SJ_NS4_8TiledMMAINS4_8MMA_AtomIJNS4_4SM904GMMA26MMA_64x128x16_F32F16F16_SSILNSN_5MajorE0ELSP_0ELNSN_7ScaleInE1ELSQ_1EEEEEENS4_6LayoutINS5_IJNSA_ILi2EEESB_SB_EEENS5_IJSB_NSA_ILi0EEESW_EEEEENS5_IJNS4_10UnderscoreESZ_SZ_EEEEENS4_13SM90_TMA_LOADENS4_14ComposedLayoutINS4_7SwizzleILi3ELi4ELi3EEENS4_18smem_ptr_flag_bitsILi16EEENST_INS5_IJNSA_ILi8EEESG_EEENS5_IJSG_SB_EEEEEEEvNS4_8identityES12_S1C_vS1D_EENS_8epilogue10collective18CollectiveEpilogueINS1F_22Sm90TmaWarpSpecializedILi4ELi2ELi16ELb1ELb0EEEJSH_NS5_IJSF_NSA_ILi32EEEEEESI_SJ_SI_SJ_NS1F_6fusion15FusionCallbacksIS1J_NS1M_13LinCombEltActINS1F_6thread4ReLuESI_fSI_fLNS_15FloatRoundStyleE2EEESH_S1L_JEEES12_NS13_INS14_ILi2ELi4ELi3EEES17_NST_INS5_IJS18_S1K_EEENS5_IJS1K_SB_EEEEEEENS4_17SM75_U32x4_LDSM_NENS4_14SM90_TMA_STOREES1Y_NS4_17SM90_U32x4_STSM_NENS4_9Copy_AtomIJS21_SI_EEEvEEEvvEEEEvNT_6ParamsE:
[----:B------:R-:W1:Y:S01]  /*0000*/  LDC R1, c[0x0][0x28] ;  /* 0x00000a00ff017b82 */ /* 0x000e620000000800 */
[----:B------:R-:W2:Y:S07]  /*0010*/  S2R R3, SR_TID.X ;  /* 0x0000000000037919 */ /* 0x000eae0000002100 */
[----:B------:R-:W3:Y:S01]  /*0020*/  LDC.64 R4, c[0x0][0x588] ;  /* 0x00016200ff047b82 */ /* 0x000ee20000000a00 */
[----:B------:R-:W-:Y:S01]  /*0030*/  ELECT P0, URZ, PT ;  /* 0x00000000003f782f */ /* 0x000fe20003800000 */
[----:B------:R-:W-:Y:S01]  /*0040*/  BSSY B0, `(.L_x_0) ;  /* 0x0000016000007945 */ /* 0x000fe20003800000 */
[----:B--2---:R-:W-:-:S02]  /*0050*/  SHF.R.U32.HI R11, RZ, 0x5, R3 ;  /* 0x00000005ff0b7819 */ /* 0x004fc40000011603 */
[----:B------:R-:W-:-:S03]  /*0060*/  SHF.R.U32.HI R2, RZ, 0x7, R3 ;  /* 0x00000007ff027819 */ /* 0x000fc60000011603 */
[----:B------:R-:W2:Y:S04]  /*0070*/  SHFL.IDX PT, R0, R11, RZ, 0x1f ;  /* 0x00001fff0b007589 */ /* 0x000ea800000e0000 */
[----:B------:R4:W1:Y:S01]  /*0080*/  SHFL.IDX PT, R12, R2, RZ, 0x1f ;  /* 0x00001fff020c7589 */ /* 0x00086200000e0000 */
[----:B--2---:R-:W-:Y:S02]  /*0090*/  ISETP.NE.OR P0, PT, R0, RZ, !P0 ;  /* 0x000000ff0000720c */ /* 0x004fe40004705670 */
[----:B------:R-:W-:-:S11]  /*00a0*/  SHF.R.S32.HI R7, RZ, 0x1f, R0 ;  /* 0x0000001fff077819 */ /* 0x000fd60000011400 */
[----:B-1-34-:R-:W-:Y:S05]  /*00b0*/  @P0 BRA `(.L_x_1) ;  /* 0x0000000000380947 */ /* 0x01afea0003800000 */
[----:B------:R-:W-:Y:S02]  /*00c0*/  ULDC.64 UR4, c[0x0][0x198] ;  /* 0x0000660000047ab9 */ /* 0x000fe40000000a00 */
[----:B------:R-:W-:Y:S02]  /*00d0*/  UIADD3 UR6, UP0, UR4, 0xf0, URZ ;  /* 0x000000f004067890 */ /* 0x000fe4000ff1e03f */
[----:B------:R-:W-:Y:S02]  /*00e0*/  UIADD3 UR8, UP1, UR4, 0x1f0, URZ ;  /* 0x000001f004087890 */ /* 0x000fe4000ff3e03f */
[----:B------:R-:W-:Y:S02]  /*00f0*/  UIADD3 UR10, UP2, UR4, 0x3f0, URZ ;  /* 0x000003f0040a7890 */ /* 0x000fe4000ff5e03f */
[----:B------:R-:W-:Y:S02]  /*0100*/  UIADD3 UR4, UP3, UR4, 0x4f0, URZ ;  /* 0x000004f004047890 */ /* 0x000fe4000ff7e03f */
[----:B------:R-:W-:-:S02]  /*0110*/  UIADD3.X UR7, URZ, UR5, URZ, UP0, !UPT ;  /* 0x000000053f077290 */ /* 0x000fc400087fe43f */
[----:B------:R-:W-:Y:S02]  /*0120*/  UIADD3.X UR9, URZ, UR5, URZ, UP1, !UPT ;  /* 0x000000053f097290 */ /* 0x000fe40008ffe43f */
[----:B------:R-:W-:Y:S02]  /*0130*/  UIADD3.X UR11, URZ, UR5, URZ, UP2, !UPT ;  /* 0x000000053f0b7290 */ /* 0x000fe400097fe43f */
[----:B------:R-:W-:-:S03]  /*0140*/  UIADD3.X UR5, URZ, UR5, URZ, UP3, !UPT ;  /* 0x000000053f057290 */ /* 0x000fc60009ffe43f */
[----:B------:R1:W-:Y:S02]  /*0150*/  UTMACCTL.PF [UR6] ;  /* 0x00000000060079b9 */ /* 0x0003e40008040000 */
[----:B------:R1:W-:Y:S02]  /*0160*/  UTMACCTL.PF [UR8] ;  /* 0x00000000080079b9 */ /* 0x0003e40008040000 */
[----:B------:R1:W-:Y:S02]  /*0170*/  UTMACCTL.PF [UR10] ;  /* 0x000000000a0079b9 */ /* 0x0003e40008040000 */
[----:B------:R1:W-:Y:S02]  /*0180*/  UTMACCTL.PF [UR4] ;  /* 0x00000000040079b9 */ /* 0x0003e40008040000 */
[----:B-1----:R-:W-:Y:S01]  /*0190*/  NOP ;  /* 0x0000000000007918 */ /* 0x002fe20000000000 */
.L_x_1:
[----:B------:R-:W-:Y:S05]  /*01a0*/  BSYNC B0 ;  /* 0x0000000000007941 */ /* 0x000fea0003800000 */
.L_x_0:
[----:B------:R-:W-:Y:S01]  /*01b0*/  ULDC.64 UR4, c[0x0][0x590] ;  /* 0x0001640000047ab9 */ /* 0x000fe20000000a00 */
[----:B------:R-:W-:Y:S01]  /*01c0*/  LEA.HI R7, R7, R0, RZ, 0x2 ;  /* 0x0000000007077211 */ /* 0x000fe200078f10ff */
[----:B------:R-:W-:Y:S01]  /*01d0*/  ULDC.64 UR52, c[0x0][0x208] ;  /* 0x0000820000347ab9 */ /* 0x000fe20000000a00 */
[----:B------:R-:W-:Y:S01]  /*01e0*/  ISETP.NE.U32.AND P2, PT, RZ, UR4, PT ;  /* 0x00000004ff007c0c */ /* 0x000fe2000bf45070 */
[----:B------:R-:W-:Y:S01]  /*01f0*/  IMAD.MOV.U32 R6, RZ, RZ, R4 ;  /* 0x000000ffff067224 */ /* 0x000fe200078e0004 */
[----:B------:R-:W-:Y:S02]  /*0200*/  LOP3.LUT R7, R7, 0xfffffffc, RZ, 0xc0, !PT ;  /* 0xfffffffc07077812 */ /* 0x000fe400078ec0ff */
[----:B------:R-:W-:Y:S02]  /*0210*/  ISETP.NE.AND.EX P3, PT, RZ, UR5, PT, P2 ;  /* 0x00000005ff007c0c */ /* 0x000fe4000bf65320 */
[----:B------:R-:W-:Y:S01]  /*0220*/  PRMT R2, RZ, 0x7610, R2 ;  /* 0x00007610ff027816 */ /* 0x000fe20000000002 */
[----:B------:R-:W-:-:S02]  /*0230*/  IMAD.IADD R0, R0, 0x1, -R7 ;  /* 0x0000000100007824 */ /* 0x000fc400078e0a07 */
[----:B------:R-:W-:-:S08]  /*0240*/  IMAD.MOV.U32 R7, RZ, RZ, R5 ;  /* 0x000000ffff077224 */ /* 0x000fd000078e0005 */
[----:B------:R-:W-:Y:S05]  /*0250*/  @P3 BRA `(.L_x_2) ;  /* 0x0000000000303947 */ /* 0x000fea0003800000 */
[----:B------:R-:W-:Y:S02]  /*0260*/  ULDC.64 UR6, c[0x0][0x588] ;  /* 0x0001620000067ab9 */ /* 0x000fe40000000a00 */
[----:B------:R-:W-:-:S04]  /*0270*/  ISETP.NE.U32.AND P0, PT, RZ, UR6, PT ;  /* 0x00000006ff007c0c */ /* 0x000fc8000bf05070 */
[----:B------:R-:W-:-:S13]  /*0280*/  ISETP.NE.AND.EX P0, PT, RZ, UR7, PT, P0 ;  /* 0x00000007ff007c0c */ /* 0x000fda000bf05300 */
[----:B------:R-:W-:Y:S05]  /*0290*/  @!P0 BRA `(.L_x_3) ;  /* 0x0000000000108947 */ /* 0x000fea0003800000 */
[----:B------:R-:W2:Y:S02]  /*02a0*/  LDG.E R2, desc[UR52][R6.64] ;  /* 0x0000003406027981 */ /* 0x000ea4000c1e1900 */
[----:B--2---:R-:W-:Y:S01]  /*02b0*/  FSETP.NEU.AND P1, PT, R2, RZ, PT ;  /* 0x000000ff0200720b */ /* 0x004fe20003f2d000 */
[----:B------:R-:W-:Y:S01]  /*02c0*/  IMAD.MOV.U32 R2, RZ, RZ, 0x1 ;  /* 0x00000001ff027424 */ /* 0x000fe200078e00ff */
[----:B------:R-:W-:Y:S11]  /*02d0*/  BRA `(.L_x_2) ;  /* 0x0000000000107947 */ /* 0x000ff60003800000 */
.L_x_3:
[----:B------:R-:W-:Y:S01]  /*02e0*/  ULDC UR6, c[0x0][0x580] ;  /* 0x0001600000067ab9 */ /* 0x000fe20000000800 */
[----:B------:R-:W-:Y:S01]  /*02f0*/  IMAD.MOV.U32 R2, RZ, RZ, 0x1 ;  /* 0x00000001ff027424 */ /* 0x000fe200078e00ff */
[----:B------:R-:W-:Y:S02]  /*0300*/  FSETP.NEU.AND P1, PT, RZ, UR6, PT ;  /* 0x00000006ff007c0b */ /* 0x000fe4000bf2d000 */
[----:B------:R-:W-:-:S11]  /*0310*/  CS2R R6, SRZ ;  /* 0x0000000000067805 */ /* 0x000fd6000001ff00 */
.L_x_2:
[----:B------:R-:W-:Y:S02]  /*0320*/  ISETP.NE.U32.AND P4, PT, R6, RZ, PT ;  /* 0x000000ff0600720c */ /* 0x000fe40003f85070 */
[----:B------:R-:W-:Y:S02]  /*0330*/  ISETP.NE.AND.EX P5, PT, RZ, UR5, PT, P2 ;  /* 0x00000005ff007c0c */ /* 0x000fe4000bfa5320 */
[----:B------:R-:W-:Y:S02]  /*0340*/  ISETP.NE.AND.EX P2, PT, R7, RZ, PT, P4 ;  /* 0x000000ff0700720c */ /* 0x000fe40003f45340 */
[----:B------:R-:W-:-:S11]  /*0350*/  PLOP3.LUT P0, PT, PT, PT, PT, 0x8, 0x0 ;  /* 0x000000000000781c */ /* 0x000fd60003f0e170 */
[----:B------:R-:W-:Y:S05]  /*0360*/  @P2 BRA P5, `(.L_x_4) ;  /* 0x0000000000342947 */ /* 0x000fea0002800000 */
[----:B------:R-:W-:-:S04]  /*0370*/  ISETP.NE.U32.AND P0, PT, RZ, UR4, PT ;  /* 0x00000004ff007c0c */ /* 0x000fc8000bf05070 */
[----:B------:R-:W-:-:S13]  /*0380*/  ISETP.NE.AND.EX P0, PT, RZ, UR5, PT, P0 ;  /* 0x00000005ff007c0c */ /* 0x000fda000bf05300 */
[----:B------:R-:W-:Y:S05]  /*0390*/  @!P0 BRA `(.L_x_5) ;  /* 0x0000000000248947 */ /* 0x000fea0003800000 */
[----:B------:R-:W-:Y:S02]  /*03a0*/  PRMT R2, R2, 0x9910, RZ ;  /* 0x0000991002027816 */ /* 0x000fe400000000ff */
[----:B------:R-:W-:Y:S02]  /*03b0*/  ISETP.NE.U32.AND P0, PT, R6, RZ, PT ;  /* 0x000000ff0600720c */ /* 0x000fe40003f05070 */
[----:B------:R-:W-:Y:S02]  /*03c0*/  ISETP.NE.AND P2, PT, R2, RZ, PT ;  /* 0x000000ff0200720c */ /* 0x000fe40003f45270 */
[----:B------:R-:W-:Y:S02]  /*03d0*/  ISETP.NE.AND.EX P0, PT, R7, RZ, PT, P0 ;  /* 0x000000ff0700720c */ /* 0x000fe40003f05300 */
[----:B------:R-:W-:-:S09]  /*03e0*/  SEL R2, RZ, 0xffffffff, P1 ;  /* 0xffffffffff027807 */ /* 0x000fd20000800000 */
[----:B------:R-:W-:-:S04]  /*03f0*/  @!P2 SEL R2, RZ, 0xffffffff, P0 ;  /* 0xffffffffff02a807 */ /* 0x000fc80000000000 */
[----:B------:R-:W-:-:S04]  /*0400*/  LOP3.LUT R2, R2, 0x1, RZ, 0xc0, !PT ;  /* 0x0000000102027812 */ /* 0x000fc800078ec0ff */
[----:B------:R-:W-:Y:S01]  /*0410*/  ISETP.EQ.U32.AND P0, PT, R2, 0x1, PT ;  /* 0x000000010200780c */ /* 0x000fe20003f02070 */
[----:B------:R-:W-:-:S12]  /*0420*/  BRA `(.L_x_4) ;  /* 0x0000000000047947 */ /* 0x000fd80003800000 */
.L_x_5:
[----:B------:R-:W-:-:S13]  /*0430*/  PLOP3.LUT P0, PT, P1, PT, PT, 0x8, 0x0 ;  /* 0x000000000000781c */ /* 0x000fda0000f0e170 */
.L_x_4:
[----:B------:R-:W1:Y:S02]  /*0440*/  SHFL.IDX PT, R2, R11, RZ, 0x1f ;  /* 0x00001fff0b027589 */ /* 0x000e6400000e0000 */
[----:B-1----:R-:W-:-:S13]  /*0450*/  ISETP.NE.AND P1, PT, R2, RZ, PT ;  /* 0x000000ff0200720c */ /* 0x002fda0003f25270 */
[----:B------:R-:W-:Y:S05]  /*0460*/  @P1 BRA `(.L_x_6) ;  /* 0x0000000000681947 */ /* 0x000fea0003800000 */
[----:B------:R-:W1:Y:S01]  /*0470*/  S2UR UR8, SR_CgaCtaId ;  /* 0x00000000000879c3 */ /* 0x000e620000008800 */
[----:B------:R-:W-:Y:S01]  /*0480*/  UMOV UR4, 0x400 ;  /* 0x0000040000047882 */ /* 0x000fe20000000000 */
[----:B------:R-:W-:Y:S01]  /*0490*/  UMOV UR5, 0x1 ;  /* 0x0000000100057882 */ /* 0x000fe20000000000 */
[----:B------:R-:W-:Y:S01]  /*04a0*/  UMOV UR6, 0x100 ;  /* 0x0000010000067882 */ /* 0x000fe20000000000 */
[----:B------:R-:W-:Y:S01]  /*04b0*/  ELECT P1, URZ, PT ;  /* 0x00000000003f782f */ /* 0x000fe20003820000 */
[----:B------:R-:W-:-:S04]  /*04c0*/  UIADD3 UR6, -UR6, 0x100000, URZ ;  /* 0x0010000006067890 */ /* 0x000fc8000fffe13f */
[----:B------:R-:W-:Y:S02]  /*04d0*/  USHF.L.U32 UR7, UR6, 0xb, URZ ;  /* 0x0000000b06077899 */ /* 0x000fe4000800063f */
[----:B------:R-:W-:Y:S02]  /*04e0*/  USHF.L.U32 UR6, UR6, 0x1, URZ ;  /* 0x0000000106067899 */ /* 0x000fe4000800063f */
[----:B-1----:R-:W-:Y:S02]  /*04f0*/  ULEA UR8, UR8, UR4, 0x18 ;  /* 0x0000000408087291 */ /* 0x002fe4000f8ec03f */
[----:B------:R-:W-:-:S04]  /*0500*/  UIADD3 UR4, -UR5, 0x100000, URZ ;  /* 0x0010000005047890 */ /* 0x000fc8000fffe13f */
[----:B------:R-:W-:Y:S02]  /*0510*/  USHF.L.U32 UR5, UR4, 0xb, URZ ;  /* 0x0000000b04057899 */ /* 0x000fe4000800063f */
[----:B------:R-:W-:Y:S01]  /*0520*/  USHF.L.U32 UR4, UR4, 0x1, URZ ;  /* 0x0000000104047899 */ /* 0x000fe2000800063f */
[----:B------:R-:W1:Y:S11]  /*0530*/  FENCE.VIEW.ASYNC.S ;  /* 0x00000000000073c6 */ /* 0x000e760000000000 */
[----:B-1----:R1:W2:Y:S01]  /*0540*/  SYNCS.EXCH.64 URZ, [UR8], UR4 ;  /* 0x00000004083f75b2 */ /* 0x0022a20008000100 */
[----:B------:R1:W3:Y:S01]  /*0550*/  SYNCS.EXCH.64 URZ, [UR8+0x30], UR6 ;  /* 0x00003006083f75b2 */ /* 0x0002e20008000100 */
[----:B------:R1:W4:Y:S01]  /*0560*/  SYNCS.EXCH.64 URZ, [UR8+0x8], UR4 ;  /* 0x00000804083f75b2 */ /* 0x0003220008000100 */
[----:B------:R1:W1:Y:S01]  /*0570*/  SYNCS.EXCH.64 URZ, [UR8+0x38], UR6 ;  /* 0x00003806083f75b2 */ /* 0x0002620008000100 */
        /* <DEDUP_REMOVED lines=8> */
[----:B------:R-:W-:Y:S01]  /*0600*/  NOP ;  /* 0x0000000000007918 */ /* 0x000fe20000000000 */
.L_x_6:
[----:B------:R-:W5:Y:S01]  /*0610*/  SHFL.IDX PT, R6, R11, RZ, 0x1f ;  /* 0x00001fff0b067589 */ /* 0x000f6200000e0000 */
[----:B------:R-:W1:Y:S01]  /*0620*/  LDC R2, c[0x0][0x904] ;  /* 0x00024100ff027b82 */ /* 0x000e620000000800 */
[----:B------:R-:W-:Y:S01]  /*0630*/  NOP ;  /* 0x0000000000007918 */ /* 0x000fe20000000000 */
[----:B-----5:R-:W-:-:S13]  /*0640*/  ISETP.NE.AND P1, PT, R6, RZ, PT ;  /* 0x000000ff0600720c */ /* 0x020fda0003f25270 */
[----:B------:R-:W-:Y:S05]  /*0650*/  @P1 BRA `(.L_x_7) ;  /* 0x0000000000581947 */ /* 0x000fea0003800000 */
[----:B-1----:R-:W1:Y:S01]  /*0660*/  S2UR UR5, SR_CgaCtaId ;  /* 0x00000000000579c3 */ /* 0x002e620000008800 */
[----:B------:R-:W-:Y:S01]  /*0670*/  UMOV UR4, 0x400 ;  /* 0x0000040000047882 */ /* 0x000fe20000000000 */
[----:B------:R-:W-:Y:S01]  /*0680*/  UMOV UR6, 0x20 ;  /* 0x0000002000067882 */ /* 0x000fe20000000000 */
[----:B------:R-:W-:Y:S01]  /*0690*/  UMOV UR7, 0x100 ;  /* 0x0000010000077882 */ /* 0x000fe20000000000 */
[----:B------:R-:W-:Y:S01]  /*06a0*/  ELECT P1, URZ, PT ;  /* 0x00000000003f782f */ /* 0x000fe20003820000 */
[----:B-1----:R-:W-:Y:S02]  /*06b0*/  ULEA UR8, UR5, UR4, 0x18 ;  /* 0x0000000405087291 */ /* 0x002fe4000f8ec03f */
[----:B------:R-:W-:-:S04]  /*06c0*/  UIADD3 UR4, -UR6, 0x100000, URZ ;  /* 0x0010000006047890 */ /* 0x000fc8000fffe13f */
[----:B------:R-:W-:Y:S02]  /*06d0*/  USHF.L.U32 UR5, UR4, 0xb, URZ ;  /* 0x0000000b04057899 */ /* 0x000fe4000800063f */
[----:B------:R-:W-:Y:S02]  /*06e0*/  USHF.L.U32 UR4, UR4, 0x1, URZ ;  /* 0x0000000104047899 */ /* 0x000fe4000800063f */
[----:B------:R-:W-:-:S04]  /*06f0*/  UIADD3 UR6, -UR7, 0x100000, URZ ;  /* 0x0010000007067890 */ /* 0x000fc8000fffe13f */
[----:B------:R-:W-:Y:S02]  /*0700*/  USHF.L.U32 UR7, UR6, 0xb, URZ ;  /* 0x0000000b06077899 */ /* 0x000fe4000800063f */
[----:B------:R-:W-:Y:S01]  /*0710*/  USHF.L.U32 UR6, UR6, 0x1, URZ ;  /* 0x0000000106067899 */ /* 0x000fe2000800063f */
[----:B------:R-:W1:Y:S03]  /*0720*/  FENCE.VIEW.ASYNC.S ;  /* 0x00000000000073c6 */ /* 0x000e660000000000 */
[----:B-1----:R1:W1:Y:S08]  /*0730*/  SYNCS.EXCH.64 URZ, [UR8+0x60], UR4 ;  /* 0x00006004083f75b2 */ /* 0x0022700008000100 */
        /* <DEDUP_REMOVED lines=8> */
.L_x_7:
[----:B------:R-:W5:Y:S01]  /*07c0*/  SHFL.IDX PT, R11, R11, RZ, 0x1f ;  /* 0x00001fff0b0b7589 */ /* 0x000f6200000e0000 */
[----:B-1----:R-:W-:Y:S02]  /*07d0*/  ISETP.NE.AND P6, PT, R2, 0x1, PT ;  /* 0x000000010200780c */ /* 0x002fe40003fc5270 */
[----:B------:R-:W-:Y:S01]  /*07e0*/  ELECT P1, URZ, PT ;  /* 0x00000000003f782f */ /* 0x000fe20003820000 */
[----:B------:R-:W1:Y:S01]  /*07f0*/  S2UR UR36, SR_CgaCtaId ;  /* 0x00000000002479c3 */ /* 0x000e620000008800 */
[----:B------:R-:W2:Y:S01]  /*0800*/  S2R R6, SR_CTAID.Y ;  /* 0x0000000000067919 */ /* 0x000ea20000002600 */
[----:B------:R-:W-:Y:S01]  /*0810*/  P2R R7, PR, RZ, 0x40 ;  /* 0x00000040ff077803 */ /* 0x000fe20000000000 */
[----:B------:R-:W-:Y:S01]  /*0820*/  UMOV UR4, 0x20 ;  /* 0x0000002000047882 */ /* 0x000fe20000000000 */
[----:B------:R-:W-:Y:S01]  /*0830*/  ISETP.NE.AND P4, PT, R0, RZ, PT ;  /* 0x000000ff0000720c */ /* 0x000fe20003f85270 */
[----:B------:R-:W3:Y:S01]  /*0840*/  S2R R8, SR_CTAID.X ;  /* 0x0000000000087919 */ /* 0x000ee20000002500 */
[----:B------:R-:W-:Y:S01]  /*0850*/  NOP ;  /* 0x0000000000007918 */ /* 0x000fe20000000000 */
[----:B------:R-:W-:Y:S03]  /*0860*/  BSSY B6, `(.L_x_8) ;  /* 0x00006dd000067945 */ /* 0x000fe60003800000 */
[----:B------:R-:W3:Y:S01]  /*0870*/  @P6 LDC R17, c[0x0][0x10] ;  /* 0x00000400ff116b82 */ /* 0x000ee20000000800 */
[----:B------:R-:W-:-:S07]  /*0880*/  @P6 IMAD.MOV.U32 R9, RZ, RZ, RZ ;  /* 0x000000ffff096224 */ /* 0x000fce00078e00ff */
[----:B------:R-:W4:Y:S01]  /*0890*/  @!P6 LDC R7, c[0x0][0xc] ;  /* 0x00000300ff07eb82 */ /* 0x000f220000000800 */
[----:B-----5:R-:W-:Y:S02]  /*08a0*/  ISETP.NE.OR P2, PT, R11, RZ, !P1 ;  /* 0x000000ff0b00720c */ /* 0x020fe40004f45670 */
[----:B------:R-:W-:Y:S02]  /*08b0*/  @P6 MOV R11, RZ ;  /* 0x000000ff000b6202 */ /* 0x000fe40000000f00 */
[----:B------:R-:W-:-:S04]  /*08c0*/  ISETP.EQ.OR P1, PT, R0, 0x3, !P4 ;  /* 0x000000030000780c */ /* 0x000fc80006722670 */
[----:B------:R-:W-:Y:S01]  /*08d0*/  ISETP.EQ.AND P1, PT, R12, RZ, P1 ;  /* 0x000000ff0c00720c */ /* 0x000fe20000f22270 */
[----:B--2---:R-:W-:-:S04]  /*08e0*/  @P6 IMAD.MOV.U32 R10, RZ, RZ, R6 ;  /* 0x000000ffff0a6224 */ /* 0x004fc800078e0006 */
[----:B------:R-:W-:Y:S01]  /*08f0*/  VOTEU.ALL UP0, P2 ;  /* 0x00000000003f7886 */ /* 0x000fe20001000000 */
[----:B------:R-:W-:Y:S01]  /*0900*/  VOTEU.ALL UP1, P2 ;  /* 0x00000000003f7886 */ /* 0x000fe20001020000 */
[----:B------:R-:W-:Y:S01]  /*0910*/  SEL R19, RZ, 0x1, !P1 ;  /* 0x00000001ff137807 */ /* 0x000fe20004800000 */
[----:B---3--:R-:W-:Y:S02]  /*0920*/  @P6 IMAD.WIDE.U32 R16, R8, R17, R10 ;  /* 0x0000001108106225 */ /* 0x008fe400078e000a */
[----:B------:R-:W-:Y:S01]  /*0930*/  @!UP0 UMOV UR6, 0x400 ;  /* 0x0000040000068882 */ /* 0x000fe20000000000 */
[----:B------:R-:W-:-:S04]  /*0940*/  @!UP0 UIADD3 UR4, -UR4, 0x100000, URZ ;  /* 0x0010000004048890 */ /* 0x000fc8000fffe13f */
[----:B------:R-:W-:Y:S02]  /*0950*/  @!UP0 USHF.L.U32 UR5, UR4, 0xb, URZ ;  /* 0x0000000b04058899 */ /* 0x000fe4000800063f */
[----:B------:R-:W-:Y:S01]  /*0960*/  @!UP0 USHF.L.U32 UR4, UR4, 0x1, URZ ;  /* 0x0000000104048899 */ /* 0x000fe2000800063f */
[----:B------:R-:W-:Y:S01]  /*0970*/  @P6 IMAD.IADD R17, R17, 0x1, R9 ;  /* 0x0000000111116824 */ /* 0x000fe200078e0209 */
[----:B-1----:R-:W-:Y:S01]  /*0980*/  @!UP0 ULEA UR8, UR36, UR6, 0x18 ;  /* 0x0000000624088291 */ /* 0x002fe2000f8ec03f */
[----:B------:R-:W-:Y:S01]  /*0990*/  @!P6 IMAD.MOV.U32 R10, RZ, RZ, R6 ;  /* 0x000000ffff0ae224 */ /* 0x000fe200078e0006 */
[----:B------:R-:W-:Y:S01]  /*09a0*/  VOTEU.ALL UP0, P2 ;  /* 0x00000000003f7886 */ /* 0x000fe20001000000 */
[----:B------:R-:W-:Y:S01]  /*09b0*/  ISETP.NE.AND P2, PT, R12, RZ, PT ;  /* 0x000000ff0c00720c */ /* 0x000fe20003f45270 */
[----:B------:R-:W-:Y:S01]  /*09c0*/  ULDC UR6, c[0x0][0xc] ;  /* 0x0000030000067ab9 */ /* 0x000fe20000000800 */
[----:B------:R-:W-:Y:S01]  /*09d0*/  ULDC UR7, c[0x0][0x10] ;  /* 0x0000040000077ab9 */ /* 0x000fe20000000800 */
[----:B------:R-:W-:Y:S01]  /*09e0*/  IMAD.MOV.U32 R9, RZ, RZ, RZ ;  /* 0x000000ffff097224 */ /* 0x000fe200078e00ff */
[----:B------:R-:W-:Y:S01]  /*09f0*/  ISETP.EQ.AND P5, PT, R0, 0x2, !P2 ;  /* 0x000000020000780c */ /* 0x000fe200057a2270 */
[----:B------:R-:W-:-:S02]  /*0a00*/  VIADD R12, R12, 0xffffffff ;  /* 0xffffffff0c0c7836 */ /* 0x000fc40000000000 */
[----:B----4-:R-:W-:Y:S01]  /*0a10*/  @!P6 IMAD.WIDE.U32 R6, R7, R10, R8 ;  /* 0x0000000a0706e225 */ /* 0x010fe200078e0008 */
[----:B------:R-:W-:Y:S01]  /*0a20*/  SEL R18, RZ, 0x1, !P5 ;  /* 0x00000001ff127807 */ /* 0x000fe20006800000 */
[----:B------:R-:W1:Y:S02]  /*0a30*/  FENCE.VIEW.ASYNC.S ;  /* 0x00000000000073c6 */ /* 0x000e640000000000 */
[----:B-1----:R-:W1:Y:S01]  /*0a40*/  @!UP0 SYNCS.EXCH.64 URZ, [UR8+0xa0], UR4 ;  /* 0x0000a004083f85b2 */ /* 0x002e620008000100 */
[----:B------:R-:W-:Y:S01]  /*0a50*/  ISETP.GE.U32.AND P1, PT, R12, 0x2, PT ;  /* 0x000000020c00780c */ /* 0x000fe20003f26070 */
[----:B------:R-:W-:Y:S01]  /*0a60*/  @!P6 IMAD.MOV.U32 R16, RZ, RZ, R6 ;  /* 0x000000ffff10e224 */ /* 0x000fe200078e0006 */
[----:B------:R-:W-:Y:S02]  /*0a70*/  @!P6 MOV R17, R7 ;  /* 0x000000070011e202 */ /* 0x000fe40000000f00 */
[----:B------:R-:W-:Y:S02]  /*0a80*/  SEL R18, R18, 0x2, P1 ;  /* 0x0000000212127807 */ /* 0x000fe40000800000 */
[----:B------:R-:W-:Y:S01]  /*0a90*/  SEL R19, R19, 0x2, P1 ;  /* 0x0000000213137807 */ /* 0x000fe20000800000 */
[----:B------:R2:W1:Y:S01]  /*0aa0*/  @!UP1 SYNCS.EXCH.64 URZ, [UR8+0xa8], UR4 ;  /* 0x0000a804083f95b2 */ /* 0x0004620008000100 */
[----:B------:R-:W-:Y:S01]  /*0ab0*/  NOP ;  /* 0x0000000000007918 */ /* 0x000fe20000000000 */
[----:B--2---:R-:W-:-:S03]  /*0ac0*/  UIMAD.WIDE.U32 UR4, UR6, UR7, URZ ;  /* 0x00000007060472a5 */ /* 0x004fc6000f8e003f */
[----:B------:R-:W-:Y:S02]  /*0ad0*/  ULDC UR6, c[0x0][0x14] ;  /* 0x0000050000067ab9 */ /* 0x000fe40000000800 */
[----:B------:R-:W-:Y:S02]  /*0ae0*/  UIMAD.WIDE.U32 UR38, UR4, UR6, URZ ;  /* 0x00000006042672a5 */ /* 0x000fe4000f8e003f */
[----:B------:R-:W-:-:S04]  /*0af0*/  UIMAD UR37, UR5, UR6, URZ ;  /* 0x00000006052572a4 */ /* 0x000fc8000f8e023f */
[----:B------:R-:W-:Y:S01]  /*0b00*/  UIADD3 UR37, UR39, UR37, URZ ;  /* 0x0000002527257290 */ /* 0x000fe2000fffe03f */
[----:B-1----:R-:W-:Y:S06]  /*0b10*/  BAR.SYNC.DEFER_BLOCKING 0x0 ;  /* 0x0000000000007b1d */ /* 0x002fec0000010000 */
[----:B------:R-:W-:Y:S05]  /*0b20*/  @!P2 BRA `(.L_x_9) ;  /* 0x000000400068a947 */ /* 0x000fea0003800000 */
[----:B------:R-:W-:-:S13]  /*0b30*/  ISETP.GT.U32.AND P0, PT, R12, 0x1, PT ;  /* 0x000000010c00780c */ /* 0x000fda0003f04070 */
[----:B------:R-:W-:Y:S05]  /*0b40*/  @P0 BRA `(.L_x_10) ;  /* 0x0000006800b80947 */ /* 0x000fea0003800000 */
[----:B------:R-:W-:Y:S01]  /*0b50*/  ULDC.64 UR4, c[0x0][0x8f8] ;  /* 0x00023e0000047ab9 */ /* 0x000fe20000000a00 */
[----:B------:R-:W-:Y:S01]  /*0b60*/  UMOV UR47, 0xffffffff ;  /* 0xffffffff002f7882 */ /* 0x000fe20000000000 */
[----:B------:R-:W-:Y:S01]  /*0b70*/  ISETP.GE.U32.AND P0, PT, R16, UR4, PT ;  /* 0x0000000410007c0c */ /* 0x000fe2000bf06070 */
[----:B------:R-:W-:Y:S01]  /*0b80*/  IMAD.MOV.U32 R22, RZ, RZ, -0x1 ;  /* 0xffffffffff167424 */ /* 0x000fe200078e00ff */
[----:B------:R-:W-:Y:S01]  /*0b90*/  PRMT R88, RZ, 0x7610, R88 ;  /* 0x00007610ff587816 */ /* 0x000fe20000000058 */
[----:B------:R-:W-:Y:S01]  /*0ba0*/  IMAD.MOV.U32 R23, RZ, RZ, -0x1 ;  /* 0xffffffffff177424 */ /* 0x000fe200078e00ff */
[----:B------:R-:W-:Y:S02]  /*0bb0*/  ISETP.GE.U32.AND.EX P0, PT, R17, UR5, PT, P0 ;  /* 0x0000000511007c0c */ /* 0x000fe4000bf06100 */
[----:B------:R-:W-:-:S11]  /*0bc0*/  PRMT R0, RZ, 0x7610, R0 ;  /* 0x00007610ff007816 */ /* 0x000fd60000000000 */
[----:B------:R-:W-:Y:S05]  /*0bd0*/  @P0 BRA `(.L_x_11) ;  /* 0x0000000400600947 */ /* 0x000fea0003800000 */
[----:B------:R-:W1:Y:S01]  /*0be0*/  LDC.64 R20, c[0x0][0x8d0] ;  /* 0x00023400ff147b82 */ /* 0x000e620000000a00 */
[----:B------:R-:W-:Y:S02]  /*0bf0*/  IMAD.MOV.U32 R4, RZ, RZ, R16 ;  /* 0x000000ffff047224 */ /* 0x000fe400078e0010 */
[----:B------:R-:W-:-:S05]  /*0c00*/  IMAD.MOV.U32 R5, RZ, RZ, R17 ;  /* 0x000000ffff057224 */ /* 0x000fca00078e0011 */
[----:B------:R-:W2:Y:S08]  /*0c10*/  LDC R0, c[0x0][0x8d8] ;  /* 0x00023600ff007b82 */ /* 0x000eb00000000800 */
[----:B------:R-:W3:Y:S01]  /*0c20*/  LDC.64 R22, c[0x0][0x8c8] ;  /* 0x00023200ff167b82 */ /* 0x000ee20000000a00 */
[----:B-1----:R-:W-:-:S04]  /*0c30*/  ISETP.NE.U32.AND P0, PT, R20, RZ, PT ;  /* 0x000000ff1400720c */ /* 0x002fc80003f05070 */
[----:B------:R-:W-:-:S13]  /*0c40*/  ISETP.NE.AND.EX P0, PT, R21, RZ, PT, P0 ;  /* 0x000000ff1500720c */ /* 0x000fda0003f05300 */
[----:B--23--:R-:W-:Y:S05]  /*0c50*/  @!P0 BRA `(.L_x_12) ;  /* 0x0000000000288947 */ /* 0x00cfea0003800000 */
[----:B------:R-:W1:Y:S02]  /*0c60*/  LDC R11, c[0x0][0x8dc] ;  /* 0x00023700ff0b7b82 */ /* 0x000e640000000800 */
[----:B-1----:R-:W-:-:S05]  /*0c70*/  IADD3 R11, P0, R16, R11, RZ ;  /* 0x0000000b100b7210 */ /* 0x002fca0007f1e0ff */
[----:B------:R-:W-:-:S04]  /*0c80*/  IMAD.X R15, RZ, RZ, R17, P0 ;  /* 0x000000ffff0f7224 */ /* 0x000fc800000e0611 */
[----:B------:R-:W-:-:S04]  /*0c90*/  IMAD.WIDE.U32 R4, R15, R20, RZ ;  /* 0x000000140f047225 */ /* 0x000fc800078e00ff */
[----:B------:R-:W-:-:S04]  /*0ca0*/  IMAD.WIDE.U32 R6, P0, R11, R21, R4 ;  /* 0x000000150b067225 */ /* 0x000fc80007800004 */
[----:B------:R-:W-:Y:S01]  /*0cb0*/  IMAD.WIDE.U32 R4, R11, R20, RZ ;  /* 0x000000140b047225 */ /* 0x000fe200078e00ff */
[----:B------:R-:W-:-:S03]  /*0cc0*/  MOV R12, R7 ;  /* 0x00000007000c7202 */ /* 0x000fc60000000f00 */
[----:B------:R-:W-:Y:S01]  /*0cd0*/  IMAD.X R13, RZ, RZ, RZ, P0 ;  /* 0x000000ffff0d7224 */ /* 0x000fe200000e06ff */
[----:B------:R-:W-:-:S05]  /*0ce0*/  IADD3 RZ, P0, R5, R6, RZ ;  /* 0x0000000605ff7210 */ /* 0x000fca0007f1e0ff */
[----:B------:R-:W-:-:S08]  /*0cf0*/  IMAD.WIDE.U32.X R4, R15, R21, R12, P0 ;  /* 0x000000150f047225 */ /* 0x000fd000000e040c */
.L_x_12:
[-CC-:B------:R-:W-:Y:S01]  /*0d00*/  SHF.R.U64 R28, R4, R0.reuse, R5.reuse ;  /* 0x00000000041c7219 */ /* 0x180fe20000001205 */
[----:B------:R-:W1:Y:S01]  /*0d10*/  LDC.64 R24, c[0x0][0x8e8] ;  /* 0x00023a00ff187b82 */ /* 0x000e620000000a00 */
[----:B------:R-:W-:Y:S01]  /*0d20*/  SHF.R.U32.HI R4, RZ, R0, R5 ;  /* 0x00000000ff047219 */ /* 0x000fe20000011605 */
[----:B------:R-:W-:Y:S01]  /*0d30*/  ULDC UR4, c[0x0][0x150] ;  /* 0x0000540000047ab9 */ /* 0x000fe20000000800 */
[----:B------:R-:W-:Y:S02]  /*0d40*/  I2FP.F32.U32 R0, R8 ;  /* 0x0000000800007245 */ /* 0x000fe40000201000 */
[----:B------:R-:W-:-:S03]  /*0d50*/  IADD3 R9, P0, RZ, -R28, RZ ;  /* 0x8000001cff097210 */ /* 0x000fc60007f1e0ff */
[----:B------:R-:W2:Y:S01]  /*0d60*/  LDC R12, c[0x0][0x8c0] ;  /* 0x00023000ff0c7b82 */ /* 0x000ea20000000800 */
[----:B------:R-:W-:Y:S01]  /*0d70*/  FMUL R0, R0, UR4 ;  /* 0x0000000400007c20 */ /* 0x000fe20008400000 */
[----:B------:R-:W-:Y:S01]  /*0d80*/  IMAD.X R11, RZ, RZ, ~R4, P0 ;  /* 0x000000ffff0b7224 */ /* 0x000fe200000e0e04 */
[----:B------:R-:W-:Y:S01]  /*0d90*/  ULDC UR4, c[0x0][0x154] ;  /* 0x0000550000047ab9 */ /* 0x000fe20000000800 */
[----:B------:R-:W-:-:S03]  /*0da0*/  IMAD.WIDE.U32 R4, R9, R22, R16 ;  /* 0x0000001609047225 */ /* 0x000fc600078e0010 */
[----:B------:R-:W3:Y:S01]  /*0db0*/  F2I.U32.TRUNC.NTZ R0, R0 ;  /* 0x0000000000007305 */ /* 0x000ee2000020f000 */
[----:B------:R-:W4:Y:S01]  /*0dc0*/  LDC R7, c[0x0][0x144] ;  /* 0x00005100ff077b82 */ /* 0x000f220000000800 */
[----:B------:R-:W-:-:S04]  /*0dd0*/  IMAD R6, R11, R22, RZ ;  /* 0x000000160b067224 */ /* 0x000fc800078e02ff */
[----:B------:R-:W-:-:S03]  /*0de0*/  IMAD R9, R9, R23, R6 ;  /* 0x0000001709097224 */ /* 0x000fc600078e0206 */
[----:B------:R-:W5:Y:S01]  /*0df0*/  LDC R20, c[0x0][0x8b0] ;  /* 0x00022c00ff147b82 */ /* 0x000f620000000800 */
[----:B------:R-:W-:Y:S01]  /*0e00*/  IMAD.IADD R9, R5, 0x1, R9 ;  /* 0x0000000105097824 */ /* 0x000fe200078e0209 */
[----:B-1----:R-:W-:Y:S01]  /*0e10*/  ISETP.NE.U32.AND P0, PT, R24, RZ, PT ;  /* 0x000000ff1800720c */ /* 0x002fe20003f05070 */
[----:B---3--:R-:W-:-:S03]  /*0e20*/  IMAD.MOV R5, RZ, RZ, -R0 ;  /* 0x000000ffff057224 */ /* 0x008fc600078e0a00 */
[----:B------:R-:W-:Y:S02]  /*0e30*/  ISETP.NE.AND.EX P0, PT, R25, RZ, PT, P0 ;  /* 0x000000ff1900720c */ /* 0x000fe40003f05300 */
[----:B------:R-:W1:Y:S01]  /*0e40*/  LDC R11, c[0x0][0x900] ;  /* 0x00024000ff0b7b82 */ /* 0x000e620000000800 */
[--C-:B--2---:R-:W-:Y:S02]  /*0e50*/  SHF.R.U64 R14, R4, R12, R9.reuse ;  /* 0x0000000c040e7219 */ /* 0x104fe40000001209 */
[----:B------:R-:W-:Y:S02]  /*0e60*/  I2FP.F32.U32 R4, R10 ;  /* 0x0000000a00047245 */ /* 0x000fe40000201000 */
[----:B------:R-:W-:-:S03]  /*0e70*/  SHF.R.U32.HI R9, RZ, R12, R9 ;  /* 0x0000000cff097219 */ /* 0x000fc60000011609 */
[----:B------:R-:W2:Y:S01]  /*0e80*/  LDC R15, c[0x0][0x148] ;  /* 0x00005200ff0f7b82 */ /* 0x000ea20000000800 */
[----:B----4-:R-:W-:Y:S02]  /*0e90*/  IMAD R0, R7, R5, R8 ;  /* 0x0000000507007224 */ /* 0x010fe400078e0208 */
[----:B------:R-:W-:Y:S01]  /*0ea0*/  FMUL R5, R4, UR4 ;  /* 0x0000000404057c20 */ /* 0x000fe20008400000 */
[----:B------:R-:W-:Y:S02]  /*0eb0*/  IMAD.MOV.U32 R4, RZ, RZ, -0x1 ;  /* 0xffffffffff047424 */ /* 0x000fe400078e00ff */
[----:B------:R-:W-:Y:S01]  /*0ec0*/  IMAD.MOV.U32 R8, RZ, RZ, 0x1 ;  /* 0x00000001ff087424 */ /* 0x000fe200078e00ff */
[----:B------:R3:W4:Y:S01]  /*0ed0*/  F2I.U32.TRUNC.NTZ R13, R5 ;  /* 0x00000005000d7305 */ /* 0x000722000020f000 */
[----:B------:R-:W2:Y:S01]  /*0ee0*/  LDC R23, c[0x0][0x8a8] ;  /* 0x00022a00ff177b82 */ /* 0x000ea20000000800 */
[-CC-:B-----5:R-:W-:Y:S02]  /*0ef0*/  SHF.R.U64 R29, R14, R20.reuse, R9.reuse ;  /* 0x000000140e1d7219 */ /* 0x1a0fe40000001209 */
[----:B------:R-:W-:-:S05]  /*0f00*/  SHF.R.U32.HI R6, RZ, R20, R9 ;  /* 0x00000014ff067219 */ /* 0x000fca0000011609 */
[----:B------:R-:W2:Y:S01]  /*0f10*/  LDC R22, c[0x0][0x8f0] ;  /* 0x00023c00ff167b82 */ /* 0x000ea20000000800 */
[-C--:B-1----:R-:W-:Y:S02]  /*0f20*/  SHF.L.U32 R4, R4, R11.reuse, RZ ;  /* 0x0000000b04047219 */ /* 0x082fe400000006ff */
[-CC-:B------:R-:W-:Y:S02]  /*0f30*/  SHF.R.U64 R20, R29, R11.reuse, R6.reuse ;  /* 0x0000000b1d147219 */ /* 0x180fe40000001206 */
[-C--:B------:R-:W-:Y:S02]  /*0f40*/  SHF.R.U32.HI R6, RZ, R11.reuse, R6 ;  /* 0x0000000bff067219 */ /* 0x080fe40000011606 */
[----:B------:R-:W-:Y:S01]  /*0f50*/  LOP3.LUT R12, RZ, R4, RZ, 0x33, !PT ;  /* 0x00000004ff0c7212 */ /* 0x000fe200078e33ff */
[----:B------:R-:W1:Y:S01]  /*0f60*/  LDC R27, c[0x0][0x8e0] ;  /* 0x00023800ff1b7b82 */ /* 0x000e620000000800 */
[----:B------:R-:W-:Y:S01]  /*0f70*/  SHF.L.U32 R11, R8, R11, RZ ;  /* 0x0000000b080b7219 */ /* 0x000fe200000006ff */
[----:B------:R-:W-:Y:S01]  /*0f80*/  IMAD.MOV.U32 R4, RZ, RZ, R20 ;  /* 0x000000ffff047224 */ /* 0x000fe200078e0014 */
[----:B---3--:R-:W-:-:S05]  /*0f90*/  MOV R5, R6 ;  /* 0x0000000600057202 */ /* 0x008fca0000000f00 */
[----:B------:R-:W3:Y:S01]  /*0fa0*/  LDC R26, c[0x0][0x8b8] ;  /* 0x00022e00ff1a7b82 */ /* 0x000ee20000000800 */
[----:B----4-:R-:W-:Y:S05]  /*0fb0*/  @!P0 BRA `(.L_x_13) ;  /* 0x0000000000288947 */ /* 0x010fea0003800000 */
[----:B------:R-:W4:Y:S02]  /*0fc0*/  LDC R9, c[0x0][0x8f4] ;  /* 0x00023d00ff097b82 */ /* 0x000f240000000800 */
[----:B----4-:R-:W-:-:S05]  /*0fd0*/  IADD3 R9, P0, R20, R9, RZ ;  /* 0x0000000914097210 */ /* 0x010fca0007f1e0ff */
[----:B------:R-:W-:-:S04]  /*0fe0*/  IMAD.X R21, RZ, RZ, R6, P0 ;  /* 0x000000ffff157224 */ /* 0x000fc800000e0606 */
[----:B------:R-:W-:-:S04]  /*0ff0*/  IMAD.WIDE.U32 R4, R21, R24, RZ ;  /* 0x0000001815047225 */ /* 0x000fc800078e00ff */
[----:B------:R-:W-:-:S04]  /*1000*/  IMAD.WIDE.U32 R6, P0, R9, R25, R4 ;  /* 0x0000001909067225 */ /* 0x000fc80007800004 */
[----:B------:R-:W-:-:S04]  /*1010*/  IMAD.WIDE.U32 R4, R9, R24, RZ ;  /* 0x0000001809047225 */ /* 0x000fc800078e00ff */
[----:B------:R-:W-:Y:S01]  /*1020*/  IMAD.X R9, RZ, RZ, RZ, P0 ;  /* 0x000000ffff097224 */ /* 0x000fe200000e06ff */
[----:B------:R-:W-:Y:S01]  /*1030*/  IADD3 RZ, P0, R5, R6, RZ ;  /* 0x0000000605ff7210 */ /* 0x000fe20007f1e0ff */
[----:B------:R-:W-:-:S04]  /*1040*/  IMAD.MOV.U32 R8, RZ, RZ, R7 ;  /* 0x000000ffff087224 */ /* 0x000fc800078e0007 */
[----:B------:R-:W-:-:S08]  /*1050*/  IMAD.WIDE.U32.X R4, R21, R25, R8, P0 ;  /* 0x0000001915047225 */ /* 0x000fd000000e0408 */
.L_x_13:
[----:B--2---:R-:W-:Y:S01]  /*1060*/  SHF.R.U64 R4, R4, R22, R5 ;  /* 0x0000001604047219 */ /* 0x004fe20000001205 */
[----:B------:R-:W-:Y:S01]  /*1070*/  VIADD R5, R23, 0xffffffff ;  /* 0xffffffff17057836 */ /* 0x000fe20000000000 */
[----:B------:R-:W-:Y:S01]  /*1080*/  LOP3.LUT R12, R29, R12, RZ, 0xc0, !PT ;  /* 0x0000000c1d0c7212 */ /* 0x000fe200078ec0ff */
[----:B------:R-:W-:Y:S01]  /*1090*/  IMAD.MOV R13, RZ, RZ, -R13 ;  /* 0x000000ffff0d7224 */ /* 0x000fe200078e0a0d */
[----:B------:R-:W-:Y:S01]  /*10a0*/  R2UR UR47, R28 ;  /* 0x000000001c2f72ca */ /* 0x000fe200000e0000 */
[----:B------:R-:W-:Y:S01]  /*10b0*/  IMAD.MOV R6, RZ, RZ, -R4 ;  /* 0x000000ffff067224 */ /* 0x000fe200078e0a04 */
[----:B------:R-:W-:Y:S01]  /*10c0*/  LOP3.LUT R5, R14, R5, RZ, 0xc0, !PT ;  /* 0x000000050e057212 */ /* 0x000fe200078ec0ff */
[----:B------:R-:W-:Y:S02]  /*10d0*/  IMAD R11, R11, R4, R12 ;  /* 0x000000040b0b7224 */ /* 0x000fe400078e020c */
[----:B------:R-:W-:Y:S02]  /*10e0*/  @P6 IMAD R0, R15, R13, R10 ;  /* 0x0000000d0f006224 */ /* 0x000fe400078e020a */
[----:B-1----:R-:W-:-:S02]  /*10f0*/  IMAD R4, R6, R27, R20 ;  /* 0x0000001b06047224 */ /* 0x002fc400078e0214 */
[----:B---3--:R-:W-:Y:S02]  /*1100*/  IMAD R0, R11, R26, R0 ;  /* 0x0000001a0b007224 */ /* 0x008fe400078e0200 */
[----:B------:R-:W-:Y:S01]  /*1110*/  IMAD R5, R4, R23, R5 ;  /* 0x0000001704057224 */ /* 0x000fe200078e0205 */
[----:B------:R-:W-:-:S04]  /*1120*/  MOV R4, 0x1 ;  /* 0x0000000100047802 */ /* 0x000fc80000000f00 */
[----:B------:R-:W-:Y:S02]  /*1130*/  SEL R23, R5, R0, !P6 ;  /* 0x0000000005177207 */ /* 0x000fe40007000000 */
[----:B------:R-:W-:Y:S02]  /*1140*/  SEL R22, R0, R5, !P6 ;  /* 0x0000000500167207 */ /* 0x000fe40007000000 */
[----:B------:R-:W-:-:S07]  /*1150*/  PRMT R0, R4, 0x7610, R0 ;  /* 0x0000761004007816 */ /* 0x000fce0000000000 */
.L_x_11:
[----:B------:R-:W-:-:S08]  /*1160*/  NOP ;  /* 0x0000000000007918 */ /* 0x000fd00000000000 */
[----:B------:R-:W1:Y:S02]  /*1170*/  USETMAXREG.TRY_ALLOC.CTAPOOL UP0, 0xe8 ;  /* 0x000000e8000079c8 */ /* 0x000e640008000600 */
[----:B-1----:R-:W-:-:S13]  /*1180*/  PLOP3.LUT P0, PT, PT, PT, UP0, 0x80, 0x0 ;  /* 0x000000000000781c */ /* 0x002fda0003f0f008 */
[----:B------:R-:W-:Y:S05]  /*1190*/  @!P0 BRA `(.L_x_11) ;  /* 0xfffffffc00f08947 */ /* 0x000fea000383ffff */
[----:B------:R-:W-:Y:S02]  /*11a0*/  ULDC.64 UR4, c[0x0][0x590] ;  /* 0x0001640000047ab9 */ /* 0x000fe40000000a00 */
[----:B------:R-:W-:Y:S02]  /*11b0*/  IMAD.U32 R101, RZ, RZ, UR4 ;  /* 0x00000004ff657e24 */ /* 0x000fe4000f8e00ff */
[----:B------:R-:W-:-:S03]  /*11c0*/  IMAD.U32 R102, RZ, RZ, UR5 ;  /* 0x00000005ff667e24 */ /* 0x000fc6000f8e00ff */
[----:B------:R-:W-:-:S04]  /*11d0*/  ISETP.NE.U32.AND P1, PT, R101, RZ, PT ;  /* 0x000000ff6500720c */ /* 0x000fc80003f25070 */
[----:B------:R-:W-:-:S13]  /*11e0*/  ISETP.NE.AND.EX P0, PT, R102, RZ, PT, P1 ;  /* 0x000000ff6600720c */ /* 0x000fda0003f05310 */
[----:B------:R-:W-:Y:S05]  /*11f0*/  @P0 BRA `(.L_x_14) ;  /* 0x00000000002c0947 */ /* 0x000fea0003800000 */
[----:B------:R-:W-:Y:S02]  /*1200*/  ULDC.64 UR4, c[0x0][0x588] ;  /* 0x0001620000047ab9 */ /* 0x000fe40000000a00 */
[----:B------:R-:W-:-:S04]  /*1210*/  ISETP.NE.U32.AND P0, PT, RZ, UR4, PT ;  /* 0x00000004ff007c0c */ /* 0x000fc8000bf05070 */
[----:B------:R-:W-:-:S13]  /*1220*/  ISETP.NE.AND.EX P0, PT, RZ, UR5, PT, P0 ;  /* 0x00000005ff007c0c */ /* 0x000fda000bf05300 */
[----:B------:R-:W-:Y:S05]  /*1230*/  @!P0 BRA `(.L_x_15) ;  /* 0x0000000000108947 */ /* 0x000fea0003800000 */
[----:B------:R-:W1:Y:S02]  /*1240*/  LDC.64 R4, c[0x0][0x588] ;  /* 0x00016200ff047b82 */ /* 0x000e640000000a00 */
[----:B-1----:R1:W5:Y:S01]  /*1250*/  LDG.E R89, desc[UR52][R4.64] ;  /* 0x0000003404597981 */ /* 0x002362000c1e1900 */
[----:B------:R-:W-:Y:S01]  /*1260*/  IMAD.MOV.U32 R88, RZ, RZ, 0x1 ;  /* 0x00000001ff587424 */ /* 0x000fe200078e00ff */
[----:B------:R-:W-:Y:S06]  /*1270*/  BRA `(.L_x_14) ;  /* 0x00000000000c7947 */ /* 0x000fec0003800000 */
.L_x_15:
[----:B------:R-:W-:Y:S01]  /*1280*/  ULDC UR4, c[0x0][0x580] ;  /* 0x0001600000047ab9 */ /* 0x000fe20000000800 */
[----:B------:R-:W-:Y:S02]  /*1290*/  IMAD.MOV.U32 R88, RZ, RZ, 0x1 ;  /* 0x00000001ff587424 */ /* 0x000fe400078e00ff */
[----:B------:R-:W-:-:S07]  /*12a0*/  IMAD.U32 R89, RZ, RZ, UR4 ;  /* 0x00000004ff597e24 */ /* 0x000fce000f8e00ff */
.L_x_14:
[----:B------:R-:W-:Y:S02]  /*12b0*/  ULDC.64 UR4, c[0x0][0x5b0] ;  /* 0x00016c0000047ab9 */ /* 0x000fe40000000a00 */
[----:B------:R-:W-:-:S04]  /*12c0*/  ISETP.NE.U32.AND P0, PT, RZ, UR4, PT ;  /* 0x00000004ff007c0c */ /* 0x000fc8000bf05070 */
[----:B------:R-:W-:-:S13]  /*12d0*/  ISETP.NE.AND.EX P0, PT, RZ, UR5, PT, P0 ;  /* 0x00000005ff007c0c */ /* 0x000fda000bf05300 */
[----:B------:R-:W-:Y:S05]  /*12e0*/  @P0 BRA `(.L_x_16) ;  /* 0x0000000000240947 */ /* 0x000fea0003800000 */
[----:B------:R-:W-:Y:S02]  /*12f0*/  ULDC.64 UR4, c[0x0][0x5a8] ;  /* 0x00016a0000047ab9 */ /* 0x000fe40000000a00 */
[----:B------:R-:W-:-:S04]  /*1300*/  ISETP.NE.U32.AND P0, PT, RZ, UR4, PT ;  /* 0x00000004ff007c0c */ /* 0x000fc8000bf05070 */
[----:B------:R-:W-:-:S13]  /*1310*/  ISETP.NE.AND.EX P0, PT, RZ, UR5, PT, P0 ;  /* 0x00000005ff007c0c */ /* 0x000fda000bf05300 */
[----:B------:R-:W-:Y:S05]  /*1320*/  @!P0 BRA `(.L_x_17) ;  /* 0x00000000000c8947 */ /* 0x000fea0003800000 */
[----:B------:R-:W2:Y:S02]  /*1330*/  LDC.64 R90, c[0x0][0x5a8] ;  /* 0x00016a00ff5a7b82 */ /* 0x000ea40000000a00 */
[----:B--2---:R2:W5:Y:S01]  /*1340*/  LDG.E R90, desc[UR52][R90.64] ;  /* 0x000000345a5a7981 */ /* 0x004562000c1e1900 */
[----:B------:R-:W-:Y:S05]  /*1350*/  BRA `(.L_x_16) ;  /* 0x0000000000087947 */ /* 0x000fea0003800000 */
.L_x_17:
[----:B------:R-:W-:Y:S02]  /*1360*/  ULDC UR4, c[0x0][0x5a0] ;  /* 0x0001680000047ab9 */ /* 0x000fe40000000800 */
[----:B------:R-:W-:-:S07]  /*1370*/  IMAD.U32 R90, RZ, RZ, UR4 ;  /* 0x00000004ff5a7e24 */ /* 0x000fce000f8e00ff */
.L_x_16:
[----:B------:R-:W-:Y:S01]  /*1380*/  LOP3.LUT P2, RZ, R0, 0xff, RZ, 0xc0, !PT ;  /* 0x000000ff00ff7812 */ /* 0x000fe2000784c0ff */
[----:B------:R-:W-:Y:S01]  /*1390*/  UMOV UR40, URZ ;  /* 0x0000003f00287c82 */ /* 0x000fe20008000000 */
[----:B------:R-:W-:-:S11]  /*13a0*/  PLOP3.LUT P0, PT, PT, PT, PT, 0x80, 0x0 ;  /* 0x000000000000781c */ /* 0x000fd60003f0f070 */
[----:B------:R-:W-:Y:S05]  /*13b0*/  @!P2 BRA `(.L_x_18) ;  /* 0x0000003400aca947 */ /* 0x000fea0003800000 */
[----:B--2---:R-:W2:Y:S01]  /*13c0*/  LDC R91, c[0x0][0x900] ;  /* 0x00024000ff5b7b82 */ /* 0x004ea20000000800 */
[C---:B------:R-:W-:Y:S01]  /*13d0*/  SHF.L.U32 R0, R3.reuse, 0x5, RZ ;  /* 0x0000000503007819 */ /* 0x040fe200000006ff */
[C---:B------:R-:W-:Y:S01]  /*13e0*/  IMAD.SHL.U32 R6, R3.reuse, 0x10, RZ ;  /* 0x0000001003067824 */ /* 0x040fe200078e00ff */
[----:B-1----:R-:W-:Y:S01]  /*13f0*/  SHF.R.U32.HI R5, RZ, 0x1, R3 ;  /* 0x00000001ff057819 */ /* 0x002fe20000011603 */
[----:B------:R-:W-:Y:S01]  /*1400*/  ULDC UR4, c[0x0][0x28c] ;  /* 0x0000a30000047ab9 */ /* 0x000fe20000000800 */
[----:B------:R-:W-:Y:S01]  /*1410*/  LOP3.LUT R4, R0, 0xc0, RZ, 0xc0, !PT ;  /* 0x000000c000047812 */ /* 0x000fe200078ec0ff */
[----:B------:R-:W-:Y:S01]  /*1420*/  UIADD3 UR4, UR4, 0x3f, URZ ;  /* 0x0000003f04047890 */ /* 0x000fe2000fffe03f */
[C---:B------:R-:W-:Y:S01]  /*1430*/  IMAD.SHL.U32 R7, R3.reuse, 0x4, RZ ;  /* 0x0000000403077824 */ /* 0x040fe200078e00ff */
[----:B------:R-:W1:Y:S01]  /*1440*/  LDC R96, c[0x0][0x8a8] ;  /* 0x00022a00ff607b82 */ /* 0x000e620000000800 */
[----:B------:R-:W-:Y:S01]  /*1450*/  LOP3.LUT R4, R4, 0x8, R5, 0xf8, !PT ;  /* 0x0000000804047812 */ /* 0x000fe200078ef805 */
[----:B------:R-:W-:Y:S01]  /*1460*/  USHF.R.S32.HI UR5, URZ, 0x1f, UR4 ;  /* 0x0000001f3f057899 */ /* 0x000fe20008011404 */
[----:B------:R-:W-:Y:S01]  /*1470*/  LOP3.LUT R5, R6, 0xe00, RZ, 0xc0, !PT ;  /* 0x00000e0006057812 */ /* 0x000fe200078ec0ff */
[----:B------:R-:W-:Y:S01]  /*1480*/  IMAD.MOV.U32 R6, RZ, RZ, 0x1 ;  /* 0x00000001ff067424 */ /* 0x000fe200078e00ff */
[----:B------:R-:W-:Y:S01]  /*1490*/  LOP3.LUT P0, RZ, R3, 0x4, RZ, 0xc0, !PT ;  /* 0x0000000403ff7812 */ /* 0x000fe2000780c0ff */
[----:B------:R-:W-:Y:S01]  /*14a0*/  ULEA.HI UR5, UR5, UR4, URZ, 0x6 ;  /* 0x0000000405057291 */ /* 0x000fe2000f8f303f */
[--C-:B------:R-:W-:Y:S01]  /*14b0*/  LOP3.LUT R5, R5, 0x20, R0.reuse, 0xf8, !PT ;  /* 0x0000002005057812 */ /* 0x100fe200078ef800 */
[----:B------:R-:W-:Y:S01]  /*14c0*/  IMAD.MOV.U32 R95, RZ, RZ, 0x10 ;  /* 0x00000010ff5f7424 */ /* 0x000fe200078e00ff */
[----:B------:R-:W-:Y:S01]  /*14d0*/  LOP3.LUT R3, R3, 0xff, RZ, 0xc0, !PT ;  /* 0x000000ff03037812 */ /* 0x000fe200078ec0ff */
[----:B------:R-:W-:Y:S01]  /*14e0*/  USHF.R.S32.HI UR48, URZ, 0x6, UR5 ;  /* 0x000000063f307899 */ /* 0x000fe20008011405 */
[----:B------:R-:W-:Y:S01]  /*14f0*/  LOP3.LUT R5, R5, 0x100, R0, 0xf8, !PT ;  /* 0x0000010005057812 */ /* 0x000fe200078ef800 */
[----:B------:R-:W-:Y:S01]  /*1500*/  IMAD.MOV.U32 R0, RZ, RZ, -0x1 ;  /* 0xffffffffff007424 */ /* 0x000fe200078e00ff */
[----:B------:R-:W-:Y:S01]  /*1510*/  LOP3.LUT R4, R4, 0x18, R7, 0x78, !PT ;  /* 0x0000001804047812 */ /* 0x000fe200078e7807 */
[----:B------:R-:W-:Y:S01]  /*1520*/  UISETP.LT.AND UP0, UPT, UR48, 0x1, UPT ;  /* 0x000000013000788c */ /* 0x000fe2000bf01270 */
[----:B------:R-:W-:Y:S01]  /*1530*/  LOP3.LUT R98, R19, 0x1, RZ, 0xfc, !PT ;  /* 0x0000000113627812 */ /* 0x000fe200078efcff */
[----:B------:R-:W-:Y:S01]  /*1540*/  VIADD R94, R3, 0x1f ;  /* 0x0000001f035e7836 */ /* 0x000fe20000000000 */
[-C--:B--2---:R-:W-:Y:S01]  /*1550*/  SHF.L.U32 R0, R0, R91.reuse, RZ ;  /* 0x0000005b00007219 */ /* 0x084fe200000006ff */
[----:B------:R-:W-:Y:S01]  /*1560*/  USEL UR49, UR48, 0x1, UP0 ;  /* 0x0000000130317887 */ /* 0x000fe20008000000 */
[----:B------:R-:W-:Y:S01]  /*1570*/  LOP3.LUT R92, R5, R4, RZ, 0xfc, !PT ;  /* 0x00000004055c7212 */ /* 0x000fe200078efcff */
[----:B------:R-:W-:Y:S01]  /*1580*/  ULDC.64 UR54, c[0x0][0x198] ;  /* 0x0000660000367ab9 */ /* 0x000fe20000000a00 */
[----:B------:R-:W-:Y:S01]  /*1590*/  SHF.L.U32 R91, R6, R91, RZ ;  /* 0x0000005b065b7219 */ /* 0x000fe200000006ff */
[----:B------:R-:W-:Y:S01]  /*15a0*/  UMOV UR41, URZ ;  /* 0x0000003f00297c82 */ /* 0x000fe20008000000 */
[----:B------:R-:W-:Y:S01]  /*15b0*/  LOP3.LUT R99, R18, 0x1, RZ, 0xfc, !PT ;  /* 0x0000000112637812 */ /* 0x000fe200078efcff */
[----:B-1----:R-:W-:Y:S01]  /*15c0*/  VIADD R96, R96, 0xffffffff ;  /* 0xffffffff60607836 */ /* 0x002fe20000000000 */
[----:B------:R-:W-:Y:S01]  /*15d0*/  MOV R93, 0x1 ;  /* 0x00000001005d7802 */ /* 0x000fe20000000f00 */
[----:B------:R-:W-:Y:S01]  /*15e0*/  UMOV UR42, URZ ;  /* 0x0000003f002a7c82 */ /* 0x000fe20008000000 */
[----:B------:R-:W-:Y:S01]  /*15f0*/  SHF.R.U32.HI R100, RZ, 0x7, R3 ;  /* 0x00000007ff647819 */ /* 0x000fe20000011603 */
[----:B------:R-:W-:Y:S01]  /*1600*/  UIADD3 UR49, UR48, -UR49, URZ ;  /* 0x8000003130317290 */ /* 0x000fe2000fffe03f */
[----:B------:R-:W-:Y:S01]  /*1610*/  SEL R95, R95, 0xfffffff0, !P0 ;  /* 0xfffffff05f5f7807 */ /* 0x000fe20004000000 */
[----:B------:R-:W-:Y:S01]  /*1620*/  UMOV UR43, URZ ;  /* 0x0000003f002b7c82 */ /* 0x000fe20008000000 */
[----:B------:R-:W-:Y:S01]  /*1630*/  LOP3.LUT R97, RZ, R0, RZ, 0x33, !PT ;  /* 0x00000000ff617212 */ /* 0x000fe200078e33ff */
[----:B------:R-:W-:-:S08]  /*1640*/  UMOV UR40, URZ ;  /* 0x0000003f00287c82 */ /* 0x000fd00008000000 */
.L_x_90:
[----:B-1----:R-:W1:Y:S01]  /*1650*/  SHFL.IDX PT, R0, R100, RZ, 0x1f ;  /* 0x00001fff64007589 */ /* 0x002e6200000e0000 */
[----:B------:R-:W2:Y:S01]  /*1660*/  S2UR UR50, SR_CgaCtaId ;  /* 0x00000000003279c3 */ /* 0x000ea20000008800 */
[----:B------:R-:W-:Y:S01]  /*1670*/  UMOV UR51, 0x400 ;  /* 0x0000040000337882 */ /* 0x000fe20000000000 */
[----:B-1----:R-:W-:Y:S01]  /*1680*/  R2UR UR4, R0 ;  /* 0x00000000000472ca */ /* 0x002fe200000e0000 */
[----:B--2---:R-:W-:-:S12]  /*1690*/  ULEA UR51, UR50, UR51, 0x18 ;  /* 0x0000003332337291 */ /* 0x004fd8000f8ec03f */
[----:B------:R-:W-:-:S04]  /*16a0*/  ULEA.HI UR5, UR4, UR4, URZ, 0x1 ;  /* 0x0000000404057291 */ /* 0x000fc8000f8f083f */
[----:B------:R-:W-:-:S04]  /*16b0*/  ULOP3.LUT UR5, UR5, 0x7fffe, URZ, 0xc0, !UPT ;  /* 0x0007fffe05057892 */ /* 0x000fc8000f8ec03f */
[----:B------:R-:W-:-:S03]  /*16c0*/  UIADD3 UR5, UR4, -UR5, URZ ;  /* 0x8000000504057290 */ /* 0x000fc6000fffe03f */
[----:B------:R-:W-:Y:S01]  /*16d0*/  ULDC UR4, c[0x0][0x28c] ;  /* 0x0000a30000047ab9 */ /* 0x000fe20000000800 */
[----:B------:R-:W-:Y:S01]  /*16e0*/  ULEA UR5, UR5, UR51, 0xd ;  /* 0x0000003305057291 */ /* 0x000fe2000f8e683f */
[----:B------:R-:W-:-:S03]  /*16f0*/  ISETP.LT.AND P0, PT, RZ, UR4, PT ;  /* 0x00000004ff007c0c */ /* 0x000fc6000bf01270 */
[----:B------:R-:W-:-:S04]  /*1700*/  UIADD3 UR5, UR5, 0x8400, URZ ;  /* 0x0000840005057890 */ /* 0x000fc8000fffe03f */
[----:B------:R-:W-:-:S04]  /*1710*/  USHF.R.U32.HI UR5, URZ, 0x4, UR5 ;  /* 0x000000043f057899 */ /* 0x000fc80008011605 */
[----:B------:R-:W-:-:S04]  /*1720*/  ULOP3.LUT UR5, UR5, 0x3fff, URZ, 0xc0, !UPT ;  /* 0x00003fff05057892 */ /* 0x000fc8000f8ec03f */
[----:B------:R-:W-:Y:S01]  /*1730*/  ULOP3.LUT UR44, UR5, 0x10000, URZ, 0xfc, !UPT ;  /* 0x00010000052c7892 */ /* 0x000fe2000f8efc3f */
[----:B------:R-:W-:Y:S11]  /*1740*/  @P0 BRA `(.L_x_19) ;  /* 0x0000000000400947 */ /* 0x000ff60003800000 */
[----:B------:R-:W-:Y:S01]  /*1750*/  MOV R0, 0x0 ;  /* 0x0000000000007802 */ /* 0x000fe20000000f00 */
[----:B------:R-:W-:Y:S01]  /*1760*/  ULDC.64 UR4, c[0x4][0x70] ;  /* 0x01001c0000047ab9 */ /* 0x000fe20000000a00 */
[----:B------:R-:W-:Y:S01]  /*1770*/  ULDC.64 UR6, c[0x4][0x8] ;  /* 0x0100020000067ab9 */ /* 0x000fe20000000a00 */
[----:B------:R-:W-:Y:S01]  /*1780*/  IMAD.U32 R4, RZ, RZ, UR4 ;  /* 0x00000004ff047e24 */ /* 0x000fe2000f8e00ff */
[----:B------:R1:W2:Y:S01]  /*1790*/  LDC.64 R14, c[0x4][R0] ;  /* 0x01000000000e7b82 */ /* 0x0002a20000000a00 */
[----:B------:R-:W-:Y:S01]  /*17a0*/  IMAD.U32 R5, RZ, RZ, UR5 ;  /* 0x00000005ff057e24 */ /* 0x000fe2000f8e00ff */
[----:B------:R-:W-:Y:S01]  /*17b0*/  ULDC.64 UR4, c[0x4][0x78] ;  /* 0x01001e0000047ab9 */ /* 0x000fe20000000a00 */
[----:B------:R-:W-:Y:S01]  /*17c0*/  IMAD.U32 R10, RZ, RZ, UR6 ;  /* 0x00000006ff0a7e24 */ /* 0x000fe2000f8e00ff */
[----:B------:R-:W-:Y:S01]  /*17d0*/  MOV R7, UR5 ;  /* 0x0000000500077c02 */ /* 0x000fe20008000f00 */
[----:B------:R-:W-:Y:S02]  /*17e0*/  IMAD.U32 R6, RZ, RZ, UR4 ;  /* 0x00000004ff067e24 */ /* 0x000fe4000f8e00ff */
[----:B------:R-:W-:-:S02]  /*17f0*/  IMAD.U32 R11, RZ, RZ, UR7 ;  /* 0x00000007ff0b7e24 */ /* 0x000fc4000f8e00ff */
[----:B------:R-:W-:Y:S02]  /*1800*/  IMAD.MOV.U32 R8, RZ, RZ, 0x1e1 ;  /* 0x000001e1ff087424 */ /* 0x000fe400078e00ff */
[----:B------:R-:W-:Y:S02]  /*1810*/  IMAD.MOV.U32 R12, RZ, RZ, 0x1 ;  /* 0x00000001ff0c7424 */ /* 0x000fe400078e00ff */
[----:B-1----:R-:W-:-:S07]  /*1820*/  IMAD.MOV.U32 R13, RZ, RZ, RZ ;  /* 0x000000ffff0d7224 */ /* 0x002fce00078e00ff */
[----:B------:R-:W-:-:S07]  /*1830*/  LEPC R20, `(.L_x_19) ;  /* 0x000000001014794e */ /* 0x000fce0000000000 */
[----:B--2--5:R-:W-:Y:S05]  /*1840*/  CALL.ABS.NOINC R14 ;  /* 0x000000000e007343 */ /* 0x024fea0003c00000 */
.L_x_19:
[----:B------:R-:W-:-:S13]  /*1850*/  ISETP.NE.AND P0, PT, R98, 0x3, PT ;  /* 0x000000036200780c */ /* 0x000fda0003f05270 */
[----:B------:R-:W-:Y:S05]  /*1860*/  @!P0 BRA `(.L_x_20) ;  /* 0x0000000000048947 */ /* 0x000fea0003800000 */
[----:B------:R-:W-:Y:S01]  /*1870*/  BPT.TRAP 0x1 ;  /* 0x000000040000795c */ /* 0x000fe20000300000 */
.L_x_20:
[----:B------:R-:W-:Y:S01]  /*1880*/  IMAD.U32 R0, RZ, RZ, UR42 ;  /* 0x0000002aff007e24 */ /* 0x000fe2000f8e00ff */
[----:B------:R-:W-:-:S04]  /*1890*/  MOV R3, UR43 ;  /* 0x0000002b00037c02 */ /* 0x000fc80008000f00 */
[----:B------:R-:W-:Y:S02]  /*18a0*/  LEA R3, R3, UR51, 0x3 ;  /* 0x0000003303037c11 */ /* 0x000fe4000f8e18ff */
[----:B------:R-:W-:-:S04]  /*18b0*/  SHF.L.U32 R0, R0, 0x1f, RZ ;  /* 0x0000001f00007819 */ /* 0x000fc800000006ff */
[----:B------:R1:W2:Y:S01]  /*18c0*/  SYNCS.PHASECHK.TRANS64.TRYWAIT P1, [R3+URZ], R0 ;  /* 0x00000000030075a7 */ /* 0x0002a2000802017f */
[----:B------:R-:W-:Y:S05]  /*18d0*/  @!P0 BRA `(.L_x_21) ;  /* 0x0000000000048947 */ /* 0x000fea0003800000 */
[----:B------:R-:W-:Y:S01]  /*18e0*/  BPT.TRAP 0x1 ;  /* 0x000000040000795c */ /* 0x000fe20000300000 */
.L_x_21:
[----:B------:R-:W-:-:S05]  /*18f0*/  IMAD.U32 R4, RZ, RZ, UR49 ;  /* 0x00000031ff047e24 */ /* 0x000fca000f8e00ff */
[----:B------:R-:W-:Y:S01]  /*1900*/  ISETP.GE.AND P2, PT, R4, 0x1, PT ;  /* 0x000000010400780c */ /* 0x000fe20003f46270 */
[----:B--2---:R-:W-:-:S12]  /*1910*/  @P1 BRA `(.L_x_22) ;  /* 0x0000000000081947 */ /* 0x004fd80003800000 */
[----:B------:R-:W2:Y:S02]  /*1920*/  SYNCS.PHASECHK.TRANS64.TRYWAIT P1, [R3+URZ], R0 ;  /* 0x00000000030075a7 */ /* 0x000ea4000802017f */
[----:B--2---:R-:W-:Y:S05]  /*1930*/  @!P1 BRA `(.L_x_23) ;  /* 0x0000005c00449947 */ /* 0x004fea0003800000 */
.L_x_22:
[----:B------:R-:W-:Y:S05]  /*1940*/  WARPSYNC.ALL ;  /* 0x0000000000007948 */ /* 0x000fea0003800000 */
[----:B------:R-:W-:Y:S01]  /*1950*/  UIADD3 UR4, UR51, 0x20400, URZ ;  /* 0x0002040033047890 */ /* 0x000fe2000fffe03f */
[----:B------:R-:W-:Y:S01]  /*1960*/  WARPGROUP.ARRIVE ;  /* 0x00000000000079c5 */ /* 0x000fe20000000000 */
[----:B------:R-:W-:Y:S02]  /*1970*/  ULEA UR9, UR43, UR44, 0xa ;  /* 0x0000002c2b097291 */ /* 0x000fe4000f8e503f */
[----:B------:R-:W-:Y:S01]  /*1980*/  USHF.R.U32.HI UR4, URZ, 0x4, UR4 ;  /* 0x000000043f047899 */ /* 0x000fe20008011604 */
[----:B------:R-:W-:Y:S01]  /*1990*/  UMOV UR5, 0x40000040 ;  /* 0x4000004000057882 */ /* 0x000fe20000000000 */
[----:B------:R-:W-:-:S02]  /*19a0*/  UMOV UR7, 0x40000040 ;  /* 0x4000004000077882 */ /* 0x000fc40000000000 */
[----:B------:R-:W-:-:S04]  /*19b0*/  ULOP3.LUT UR4, UR4, 0x3fff, URZ, 0xc0, !UPT ;  /* 0x00003fff04047892 */ /* 0x000fc8000f8ec03f */
[----:B------:R-:W-:-:S03]  /*19c0*/  ULOP3.LUT UR8, UR4, 0x10000, URZ, 0xfc, !UPT ;  /* 0x0001000004087892 */ /* 0x000fc6000f8efc3f */
[----:B------:R-:W-:Y:S01]  /*19d0*/  UMOV UR4, UR9 ;  /* 0x0000000900047c82 */ /* 0x000fe20008000000 */
[----:B------:R-:W-:-:S07]  /*19e0*/  ULEA UR10, UR43, UR8, 0xa ;  /* 0x000000082b0a7291 */ /* 0x000fce000f8e503f */
[----:B------:R-:W-:Y:S02]  /*19f0*/  UMOV UR6, UR10 ;  /* 0x0000000a00067c82 */ /* 0x000fe40008000000 */
[----:B------:R-:W-:Y:S01]  /*1a00*/  HGMMA.64x128x16.F32 R24, gdesc[UR4], RZ, !UPT, gsb0 ;  /* 0x01e00000041879f0 */ /* 0x000fe2000c0008ff */
[----:B------:R-:W-:Y:S02]  /*1a10*/  UIADD3 UR4, UR9, 0x2, URZ ;  /* 0x0000000209047890 */ /* 0x000fe4000fffe03f */
[----:B------:R-:W-:Y:S01]  /*1a20*/  UIADD3 UR6, UR10, 0x2, URZ ;  /* 0x000000020a067890 */ /* 0x000fe2000fffe03f */
[----:B------:R-:W-:Y:S01]  /*1a30*/  UMOV UR5, 0x40000040 ;  /* 0x4000004000057882 */ /* 0x000fe20000000000 */
[----:B------:R-:W-:Y:S01]  /*1a40*/  UMOV UR7, 0x40000040 ;  /* 0x4000004000077882 */ /* 0x000fe20000000000 */
[----:B------:R-:W-:Y:S02]  /*1a50*/  WARPGROUP.DEPBAR.LE gsb0, 0x0 ;  /* 0x00008000000079c5 */ /* 0x000fe40000010000 */
[----:B------:R-:W-:-:S06]  /*1a60*/  WARPGROUP.ARRIVE ;  /* 0x00000000000079c5 */ /* 0x000fcc0000000000 */
[----:B------:R-:W-:Y:S01]  /*1a70*/  HGMMA.64x128x16.F32 R24, gdesc[UR4], R24, gsb0 ;  /* 0x01e00000041879f0 */ /* 0x000fe20008000818 */
        /* <DEDUP_REMOVED lines=13> */
[----:B------:R-:W-:Y:S03]  /*1b50*/  HGMMA.64x128x16.F32 R24, gdesc[UR4], R24, gsb0 ;  /* 0x01e00000041879f0 */ /* 0x000fe60008000818 */
[----:B------:R-:W-:Y:S02]  /*1b60*/  WARPGROUP.DEPBAR.LE gsb0, 0x0 ;  /* 0x00008000000079c5 */ /* 0x000fe40000010000 */
[----:B------:R-:W-:Y:S05]  /*1b70*/  @!P2 BRA `(.L_x_24) ;  /* 0x000000040010a947 */ /* 0x000fea0003800000 */
[----:B------:R-:W-:Y:S01]  /*1b80*/  UIADD3 UR4, UR43, 0x1, URZ ;  /* 0x000000012b047890 */ /* 0x000fe2000fffe03f */
[----:B-12---:R-:W-:Y:S01]  /*1b90*/  IMAD.U32 R0, RZ, RZ, UR49 ;  /* 0x00000031ff007e24 */ /* 0x006fe2000f8e00ff */
[----:B------:R-:W-:Y:S02]  /*1ba0*/  UMOV UR10, UR43 ;  /* 0x0000002b000a7c82 */ /* 0x000fe40008000000 */
[----:B------:R-:W-:-:S04]  /*1bb0*/  UISETP.NE.AND UP0, UPT, UR4, 0x6, UPT ;  /* 0x000000060400788c */ /* 0x000fc8000bf05270 */
[----:B------:R-:W-:Y:S02]  /*1bc0*/  USEL UR5, URZ, 0x1, UP0 ;  /* 0x000000013f057887 */ /* 0x000fe40008000000 */
[----:B------:R-:W-:Y:S02]  /*1bd0*/  USEL UR9, UR4, URZ, UP0 ;  /* 0x0000003f04097287 */ /* 0x000fe40008000000 */
[----:B------:R-:W-:-:S06]  /*1be0*/  ULOP3.LUT UR5, UR42, UR5, URZ, 0x3c, !UPT ;  /* 0x000000052a057292 */ /* 0x000fcc000f8e3c3f */
[----:B------:R-:W-:-:S07]  /*1bf0*/  IMAD.U32 R5, RZ, RZ, UR5 ;  /* 0x00000005ff057e24 */ /* 0x000fce000f8e00ff */
.L_x_31:
[----:B-12---:R-:W-:Y:S05]  /*1c00*/  @!P0 BRA `(.L_x_25) ;  /* 0x0000000000048947 */ /* 0x006fea0003800000 */
[----:B------:R-:W-:Y:S01]  /*1c10*/  BPT.TRAP 0x1 ;  /* 0x000000040000795c */ /* 0x000fe20000300000 */
.L_x_25:
[----:B------:R-:W-:Y:S01]  /*1c20*/  ULEA UR4, UR9, UR51, 0x3 ;  /* 0x0000003309047291 */ /* 0x000fe2000f8e183f */
[----:B------:R-:W-:-:S08]  /*1c30*/  SHF.L.U32 R3, R5, 0x1f, RZ ;  /* 0x0000001f05037819 */ /* 0x000fd000000006ff */
[----:B------:R1:W2:Y:S01]  /*1c40*/  SYNCS.PHASECHK.TRANS64.TRYWAIT P1, [UR4], R3 ;  /* 0x00000003ff0075a7 */ /* 0x0002a20008020144 */
[----:B------:R-:W-:Y:S05]  /*1c50*/  @!P0 BRA `(.L_x_26) ;  /* 0x0000000000048947 */ /* 0x000fea0003800000 */
[----:B------:R-:W-:Y:S01]  /*1c60*/  BPT.TRAP 0x1 ;  /* 0x000000040000795c */ /* 0x000fe20000300000 */
.L_x_26:
[----:B--2---:R-:W-:Y:S05]  /*1c70*/  @P1 BRA `(.L_x_27) ;  /* 0x0000000000081947 */ /* 0x004fea0003800000 */
[----:B------:R-:W2:Y:S02]  /*1c80*/  SYNCS.PHASECHK.TRANS64.TRYWAIT P1, [UR4], R3 ;  /* 0x00000003ff0075a7 */ /* 0x000ea40008020144 */
[----:B--2---:R-:W-:Y:S05]  /*1c90*/  @!P1 BRA `(.L_x_28) ;  /* 0x0000005800809947 */ /* 0x004fea0003800000 */
.L_x_27:
[----:B------:R-:W-:Y:S01]  /*1ca0*/  ULEA UR11, UR9, UR44, 0xa ;  /* 0x0000002c090b7291 */ /* 0x000fe2000f8e503f */
[----:B------:R-:W-:Y:S01]  /*1cb0*/  WARPGROUP.ARRIVE ;  /* 0x00000000000079c5 */ /* 0x000fe20000000000 */
[----:B------:R-:W-:Y:S01]  /*1cc0*/  ULEA UR12, UR9, UR8, 0xa ;  /* 0x00000008090c7291 */ /* 0x000fe2000f8e503f */
[----:B------:R-:W-:Y:S01]  /*1cd0*/  UMOV UR5, 0x40000040 ;  /* 0x4000004000057882 */ /* 0x000fe20000000000 */
[----:B------:R-:W-:-:S03]  /*1ce0*/  UMOV UR7, 0x40000040 ;  /* 0x4000004000077882 */ /* 0x000fc60000000000 */
[----:B------:R-:W-:Y:S02]  /*1cf0*/  UMOV UR4, UR11 ;  /* 0x0000000b00047c82 */ /* 0x000fe40008000000 */
[----:B------:R-:W-:Y:S02]  /*1d00*/  UMOV UR6, UR12 ;  /* 0x0000000c00067c82 */ /* 0x000fe40008000000 */
[----:B------:R-:W-:Y:S01]  /*1d10*/  HGMMA.64x128x16.F32 R24, gdesc[UR4], R24, gsb0 ;  /* 0x01e00000041879f0 */ /* 0x000fe20008000818 */
[----:B------:R-:W-:Y:S02]  /*1d20*/  UIADD3 UR4, UR11, 0x2, URZ ;  /* 0x000000020b047890 */ /* 0x000fe4000fffe03f */
[----:B------:R-:W-:Y:S01]  /*1d30*/  UIADD3 UR6, UR12, 0x2, URZ ;  /* 0x000000020c067890 */ /* 0x000fe2000fffe03f */
[----:B------:R-:W-:Y:S01]  /*1d40*/  UMOV UR5, 0x40000040 ;  /* 0x4000004000057882 */ /* 0x000fe20000000000 */
[----:B------:R-:W-:Y:S01]  /*1d50*/  UMOV UR7, 0x40000040 ;  /* 0x4000004000077882 */ /* 0x000fe20000000000 */
[----:B------:R-:W-:-:S02]  /*1d60*/  WARPGROUP.DEPBAR.LE gsb0, 0x0 ;  /* 0x00008000000079c5 */ /* 0x000fc40000010000 */
        /* <DEDUP_REMOVED lines=18> */
[----:B------:R-:W-:Y:S01]  /*1e90*/  BPT.TRAP 0x1 ;  /* 0x000000040000795c */ /* 0x000fe20000300000 */
.L_x_29:
[----:B------:R-:W-:Y:S01]  /*1ea0*/  ULEA UR4, UR10, UR51, 0x3 ;  /* 0x000000330a047291 */ /* 0x000fe2000f8e183f */
[----:B------:R-:W-:-:S03]  /*1eb0*/  ISETP.GT.U32.AND P1, PT, R19, 0x1, PT ;  /* 0x000000011300780c */ /* 0x000fc60003f24070 */
[----:B------:R-:W-:-:S04]  /*1ec0*/  UIADD3 UR4, UR4, 0x30, URZ ;  /* 0x0000003004047890 */ /* 0x000fc8000fffe03f */
[----:B------:R-:W-:-:S09]  /*1ed0*/  UPRMT UR4, URZ, 0x654, UR4 ;  /* 0x000006543f047896 */ /* 0x000fd20008000004 */
[----:B------:R-:W-:Y:S01]  /*1ee0*/  SYNCS.ARRIVE.TRANS64.RED.A1T0 RZ, [UR4], RZ ;  /* 0x000000ffffff79a7 */ /* 0x000fe20008100404 */
[----:B------:R-:W-:Y:S05]  /*1ef0*/  @P1 BRA `(.L_x_30) ;  /* 0x0000000000041947 */ /* 0x000fea0003800000 */
[----:B------:R-:W-:Y:S01]  /*1f00*/  BPT.TRAP 0x1 ;  /* 0x000000040000795c */ /* 0x000fe20000300000 */
.L_x_30:
[----:B------:R-:W-:Y:S01]  /*1f10*/  UIADD3 UR9, UR9, 0x1, URZ ;  /* 0x0000000109097890 */ /* 0x000fe2000fffe03f */
[C---:B------:R-:W-:Y:S01]  /*1f20*/  ISETP.GT.AND P1, PT, R0.reuse, 0x1, PT ;  /* 0x000000010000780c */ /* 0x040fe20003f24270 */
[----:B------:R-:W-:Y:S01]  /*1f30*/  UIADD3 UR10, UR10, 0x1, URZ ;  /* 0x000000010a0a7890 */ /* 0x000fe2000fffe03f */
[----:B------:R-:W-:Y:S01]  /*1f40*/  VIADD R0, R0, 0xffffffff ;  /* 0xffffffff00007836 */ /* 0x000fe20000000000 */
[----:B------:R-:W-:Y:S02]  /*1f50*/  UISETP.NE.AND UP0, UPT, UR9, 0x6, UPT ;  /* 0x000000060900788c */ /* 0x000fe4000bf05270 */
[----:B------:R-:W-:Y:S02]  /*1f60*/  UISETP.NE.AND UP1, UPT, UR10, 0x6, UPT ;  /* 0x000000060a00788c */ /* 0x000fe4000bf25270 */
[----:B------:R-:W-:Y:S02]  /*1f70*/  USEL UR4, URZ, 0x1, UP0 ;  /* 0x000000013f047887 */ /* 0x000fe40008000000 */
[----:B------:R-:W-:-:S02]  /*1f80*/  USEL UR9, UR9, URZ, UP0 ;  /* 0x0000003f09097287 */ /* 0x000fc40008000000 */
[----:B------:R-:W-:Y:S02]  /*1f90*/  USEL UR10, UR10, URZ, UP1 ;  /* 0x0000003f0a0a7287 */ /* 0x000fe40008800000 */
[----:B------:R-:W-:Y:S01]  /*1fa0*/  LOP3.LUT R5, R5, UR4, RZ, 0x3c, !PT ;  /* 0x0000000405057c12 */ /* 0x000fe2000f8e3cff */
[----:B------:R-:W-:Y:S09]  /*1fb0*/  @P1 BRA `(.L_x_31) ;  /* 0xfffffffc00101947 */ /* 0x000ff2000383ffff */
.L_x_24:
[----:B-12---:R-:W1:Y:S02]  /*1fc0*/  LDC R0, c[0x0][0x28c] ;  /* 0x0000a300ff007b82 */ /* 0x006e640000000800 */
[----:B-1----:R-:W-:-:S13]  /*1fd0*/  ISETP.GE.AND P1, PT, R0, 0x1, PT ;  /* 0x000000010000780c */ /* 0x002fda0003f26270 */
[----:B------:R-:W-:Y:S05]  /*1fe0*/  @!P1 BRA `(.L_x_32) ;  /* 0x0000000000349947 */ /* 0x000fea0003800000 */
[----:B------:R-:W-:Y:S05]  /*1ff0*/  @!P0 BRA `(.L_x_33) ;  /* 0x0000000000048947 */ /* 0x000fea0003800000 */
[----:B------:R-:W-:Y:S01]  /*2000*/  BPT.TRAP 0x1 ;  /* 0x000000040000795c */ /* 0x000fe20000300000 */
.L_x_33:
[----:B------:R-:W-:Y:S01]  /*2010*/  UIADD3 UR6, UR49, UR43, URZ ;  /* 0x0000002b31067290 */ /* 0x000fe2000fffe03f */
[----:B------:R-:W-:-:S03]  /*2020*/  ISETP.GT.U32.AND P0, PT, R19, 0x1, PT ;  /* 0x000000011300780c */ /* 0x000fc60003f04070 */
[----:B------:R-:W-:-:S04]  /*2030*/  UIMAD.WIDE.U32 UR4, UR6, -0x55555555, URZ ;  /* 0xaaaaaaab060478a5 */ /* 0x000fc8000f8e003f */
[----:B------:R-:W-:-:S04]  /*2040*/  USHF.R.U32.HI UR4, URZ, 0x2, UR5 ;  /* 0x000000023f047899 */ /* 0x000fc80008011605 */
[----:B------:R-:W-:-:S04]  /*2050*/  UIMAD UR6, UR4, -0x6, UR6 ;  /* 0xfffffffa040678a4 */ /* 0x000fc8000f8e0206 */
[----:B------:R-:W-:-:S04]  /*2060*/  ULEA UR6, UR6, UR51, 0x3 ;  /* 0x0000003306067291 */ /* 0x000fc8000f8e183f */
[----:B------:R-:W-:-:S04]  /*2070*/  UIADD3 UR6, UR6, 0x30, URZ ;  /* 0x0000003006067890 */ /* 0x000fc8000fffe03f */
[----:B------:R-:W-:-:S09]  /*2080*/  UPRMT UR6, URZ, 0x654, UR6 ;  /* 0x000006543f067896 */ /* 0x000fd20008000006 */
[----:B------:R-:W-:Y:S01]  /*2090*/  SYNCS.ARRIVE.TRANS64.RED.A1T0 RZ, [UR6], RZ ;  /* 0x000000ffffff79a7 */ /* 0x000fe20008100406 */
[----:B------:R-:W-:Y:S05]  /*20a0*/  @P0 BRA `(.L_x_32) ;  /* 0x0000000000040947 */ /* 0x000fea0003800000 */
[----:B------:R-:W-:Y:S01]  /*20b0*/  BPT.TRAP 0x1 ;  /* 0x000000040000795c */ /* 0x000fe20000300000 */
.L_x_32:
[----:B------:R-:W-:Y:S01]  /*20c0*/  UIADD3 UR6, UR51, 0x200, URZ ;  /* 0x0000020033067890 */ /* 0x000fe2000fffe03f */
[----:B------:R-:W-:Y:S01]  /*20d0*/  R2UR UR46, R22 ;  /* 0x00000000162e72ca */ /* 0x000fe200000e0000 */
[----:B------:R-:W-:Y:S01]  /*20e0*/  UIADD3 UR43, UR48, UR43, URZ ;  /* 0x0000002b302b7290 */ /* 0x000fe2000fffe03f */
[----:B------:R-:W-:Y:S01]  /*20f0*/  R2UR UR45, R23 ;  /* 0x00000000172d72ca */ /* 0x000fe200000e0000 */
[----:B------:R-:W-:Y:S02]  /*2100*/  UISETP.GE.U32.AND UP1, UPT, UR48, 0x6, UPT ;  /* 0x000000063000788c */ /* 0x000fe4000bf26070 */
[----:B------:R-:W-:Y:S02]  /*2110*/  ULOP3.LUT UP2, URZ, UR6, 0x1bf, URZ, 0xc0, !UPT ;  /* 0x000001bf063f7892 */ /* 0x000fe4000f84c03f */
[----:B------:R-:W-:-:S04]  /*2120*/  UISETP.GT.U32.AND UP0, UPT, UR43, 0x5, UPT ;  /* 0x000000052b00788c */ /* 0x000fc8000bf04070 */
[----:B------:R-:W-:Y:S01]  /*2130*/  UISETP.LT.U32.AND UP0, UPT, UR48, 0x6, UP0 ;  /* 0x000000063000788c */ /* 0x000fe20008701070 */
[----:B------:R-:W-:Y:S01]  /*2140*/  PLOP3.LUT P0, PT, PT, PT, UP2, 0x80, 0x0 ;  /* 0x000000000000781c */ /* 0x000fe20003f0f028 */
[----:B------:R-:W-:Y:S02]  /*2150*/  USHF.L.U32 UR46, UR46, 0x7, URZ ;  /* 0x000000072e2e7899 */ /* 0x000fe4000800063f */
[----:B------:R-:W-:Y:S02]  /*2160*/  @UP1 UIMAD.WIDE.U32 UR4, UR43, -0x55555555, URZ ;  /* 0xaaaaaaab2b0418a5 */ /* 0x000fe4000f8e003f */
[----:B------:R-:W-:Y:S02]  /*2170*/  USEL UR6, URZ, 0x1, !UP0 ;  /* 0x000000013f067887 */ /* 0x000fe4000c000000 */
[----:B------:R-:W-:Y:S02]  /*2180*/  @UP1 USHF.R.U32.HI UR4, URZ, 0x2, UR5 ;  /* 0x000000023f041899 */ /* 0x000fe40008011605 */
[----:B------:R-:W-:-:S02]  /*2190*/  ULOP3.LUT UR42, UR42, UR6, URZ, 0x3c, !UPT ;  /* 0x000000062a2a7292 */ /* 0x000fc4000f8e3c3f */
[----:B------:R-:W-:Y:S02]  /*21a0*/  USHF.L.U32 UR45, UR45, 0x7, URZ ;  /* 0x000000072d2d7899 */ /* 0x000fe4000800063f */
[----:B------:R-:W-:Y:S01]  /*21b0*/  @UP1 ULOP3.LUT UR42, UR42, 0x1, UR4, 0x78, !UPT ;  /* 0x000000012a2a1892 */ /* 0x000fe2000f8e7804 */
[----:B------:R-:W-:Y:S11]  /*21c0*/  @!P0 BRA `(.L_x_34) ;  /* 0x00000000007c8947 */ /* 0x000ff60003800000 */
[----:B------:R-:W-:Y:S01]  /*21d0*/  MOV R22, 0x0 ;  /* 0x0000000000167802 */ /* 0x000fe20000000f00 */
[----:B------:R-:W-:Y:S01]  /*21e0*/  ULDC.64 UR4, c[0x4][0x80] ;  /* 0x0100200000047ab9 */ /* 0x000fe20000000a00 */
[----:B------:R-:W-:Y:S01]  /*21f0*/  ULDC.64 UR6, c[0x4][0x10] ;  /* 0x0100040000067ab9 */ /* 0x000fe20000000a00 */
[----:B------:R-:W-:Y:S01]  /*2200*/  MOV R4, UR4 ;  /* 0x0000000400047c02 */ /* 0x000fe20008000f00 */
[----:B------:R1:W2:Y:S01]  /*2210*/  LDC.64 R14, c[0x4][R22] ;  /* 0x01000000160e7b82 */ /* 0x0002a20000000a00 */
[----:B------:R-:W-:Y:S01]  /*2220*/  IMAD.U32 R5, RZ, RZ, UR5 ;  /* 0x00000005ff057e24 */ /* 0x000fe2000f8e00ff */
[----:B------:R-:W-:Y:S01]  /*2230*/  ULDC.64 UR4, c[0x4][0x88] ;  /* 0x0100220000047ab9 */ /* 0x000fe20000000a00 */
[----:B------:R-:W-:Y:S01]  /*2240*/  IMAD.U32 R10, RZ, RZ, UR6 ;  /* 0x00000006ff0a7e24 */ /* 0x000fe2000f8e00ff */
[----:B------:R-:W-:Y:S01]  /*2250*/  MOV R8, 0x70 ;  /* 0x0000007000087802 */ /* 0x000fe20000000f00 */
[----:B------:R-:W-:Y:S02]  /*2260*/  IMAD.U32 R6, RZ, RZ, UR4 ;  /* 0x00000004ff067e24 */ /* 0x000fe4000f8e00ff */
[----:B------:R-:W-:-:S02]  /*2270*/  IMAD.U32 R7, RZ, RZ, UR5 ;  /* 0x00000005ff077e24 */ /* 0x000fc4000f8e00ff */
[----:B------:R-:W-:Y:S02]  /*2280*/  IMAD.U32 R11, RZ, RZ, UR7 ;  /* 0x00000007ff0b7e24 */ /* 0x000fe4000f8e00ff */
[----:B------:R-:W-:Y:S02]  /*2290*/  IMAD.MOV.U32 R12, RZ, RZ, 0x1 ;  /* 0x00000001ff0c7424 */ /* 0x000fe400078e00ff */
[----:B-1----:R-:W-:-:S07]  /*22a0*/  IMAD.MOV.U32 R13, RZ, RZ, RZ ;  /* 0x000000ffff0d7224 */ /* 0x002fce00078e00ff */
[----:B------:R-:W-:-:S07]  /*22b0*/  LEPC R20, `(.L_x_35) ;  /* 0x000000001014794e */ /* 0x000fce0000000000 */
[----:B--2--5:R-:W-:Y:S05]  /*22c0*/  CALL.ABS.NOINC R14 ;  /* 0x000000000e007343 */ /* 0x024fea0003c00000 */
.L_x_35:
[----:B------:R-:W1:Y:S01]  /*22d0*/  LDC.64 R22, c[0x4][R22] ;  /* 0x0100000016167b82 */ /* 0x000e620000000a00 */
[----:B------:R-:W-:Y:S01]  /*22e0*/  ULDC.64 UR4, c[0x4][0x80] ;  /* 0x0100200000047ab9 */ /* 0x000fe20000000a00 */
[----:B------:R-:W-:Y:S01]  /*22f0*/  ULDC.64 UR6, c[0x4][0x10] ;  /* 0x0100040000067ab9 */ /* 0x000fe20000000a00 */
[----:B------:R-:W-:Y:S02]  /*2300*/  IMAD.U32 R4, RZ, RZ, UR4 ;  /* 0x00000004ff047e24 */ /* 0x000fe4000f8e00ff */
        /* <DEDUP_REMOVED lines=8> */
[----:B------:R-:W-:-:S07]  /*2390*/  IMAD.MOV.U32 R13, RZ, RZ, RZ ;  /* 0x000000ffff0d7224 */ /* 0x000fce00078e00ff */
[----:B------:R-:W-:-:S07]  /*23a0*/  LEPC R20, `(.L_x_34) ;  /* 0x000000001014794e */ /* 0x000fce0000000000 */
[----:B-1----:R-:W-:Y:S05]  /*23b0*/  CALL.ABS.NOINC R22 ;  /* 0x0000000016007343 */ /* 0x002fea0003c00000 */
.L_x_34:
[----:B------:R-:W-:Y:S02]  /*23c0*/  ULDC.64 UR4, c[0x0][0x590] ;  /* 0x0001640000047ab9 */ /* 0x000fe40000000a00 */
[----:B------:R-:W-:Y:S01]  /*23d0*/  MOV R101, UR4 ;  /* 0x0000000400657c02 */ /* 0x000fe20008000f00 */
[----:B------:R-:W-:-:S03]  /*23e0*/  IMAD.U32 R102, RZ, RZ, UR5 ;  /* 0x00000005ff667e24 */ /* 0x000fc6000f8e00ff */
[----:B------:R-:W-:-:S04]  /*23f0*/  ISETP.NE.U32.AND P2, PT, R101, RZ, PT ;  /* 0x000000ff6500720c */ /* 0x000fc80003f45070 */
[----:B------:R-:W-:-:S13]  /*2400*/  ISETP.NE.AND.EX P2, PT, R102, RZ, PT, P2 ;  /* 0x000000ff6600720c */ /* 0x000fda0003f45320 */
[----:B------:R-:W-:Y:S05]  /*2410*/  @!P2 BRA `(.L_x_36) ;  /* 0x000000000034a947 */ /* 0x000fea0003800000 */
[----:B------:R-:W-:Y:S02]  /*2420*/  ULDC.64 UR4, c[0x0][0x588] ;  /* 0x0001620000047ab9 */ /* 0x000fe40000000a00 */
[----:B------:R-:W-:-:S04]  /*2430*/  ISETP.NE.U32.AND P0, PT, RZ, UR4, PT ;  /* 0x00000004ff007c0c */ /* 0x000fc8000bf05070 */
[----:B------:R-:W-:-:S13]  /*2440*/  ISETP.NE.AND.EX P0, PT, RZ, UR5, PT, P0 ;  /* 0x00000005ff007c0c */ /* 0x000fda000bf05300 */
[----:B------:R-:W-:Y:S05]  /*2450*/  @!P0 BRA `(.L_x_37) ;  /* 0x0000000000188947 */ /* 0x000fea0003800000 */
[----:B------:R-:W1:Y:S01]  /*2460*/  LDC.64 R4, c[0x0][0x588] ;  /* 0x00016200ff047b82 */ /* 0x000e620000000a00 */
[----:B------:R-:W-:-:S04]  /*2470*/  IMAD R3, R101, UR47, RZ ;  /* 0x0000002f65037c24 */ /* 0x000fc8000f8e02ff */
[----:B-1----:R-:W-:-:S05]  /*2480*/  IMAD.WIDE R4, R3, 0x4, R4 ;  /* 0x0000000403047825 */ /* 0x002fca00078e0204 */
[----:B-----5:R1:W5:Y:S01]  /*2490*/  LDG.E R89, desc[UR52][R4.64] ;  /* 0x0000003404597981 */ /* 0x020362000c1e1900 */
[----:B------:R-:W-:Y:S01]  /*24a0*/  IMAD.MOV.U32 R88, RZ, RZ, 0x1 ;  /* 0x00000001ff587424 */ /* 0x000fe200078e00ff */
[----:B------:R-:W-:Y:S06]  /*24b0*/  BRA `(.L_x_36) ;  /* 0x00000000000c7947 */ /* 0x000fec0003800000 */
.L_x_37:
[----:B------:R-:W-:Y:S01]  /*24c0*/  ULDC UR4, c[0x0][0x580] ;  /* 0x0001600000047ab9 */ /* 0x000fe20000000800 */
[----:B------:R-:W-:Y:S02]  /*24d0*/  IMAD.MOV.U32 R88, RZ, RZ, 0x1 ;  /* 0x00000001ff587424 */ /* 0x000fe400078e00ff */
[----:B-----5:R-:W-:-:S07]  /*24e0*/  IMAD.U32 R89, RZ, RZ, UR4 ;  /* 0x00000004ff597e24 */ /* 0x020fce000f8e00ff */
.L_x_36:
[----:B------:R-:W2:Y:S02]  /*24f0*/  LDC.64 R6, c[0x0][0x5b0] ;  /* 0x00016c00ff067b82 */ /* 0x000ea40000000a00 */
[----:B--2---:R-:W-:-:S04]  /*2500*/  ISETP.NE.U32.AND P0, PT, R6, RZ, PT ;  /* 0x000000ff0600720c */ /* 0x004fc80003f05070 */
[----:B------:R-:W-:-:S13]  /*2510*/  ISETP.NE.AND.EX P0, PT, R7, RZ, PT, P0 ;  /* 0x000000ff0700720c */ /* 0x000fda0003f05300 */
[----:B------:R-:W-:Y:S05]  /*2520*/  @!P0 BRA `(.L_x_38) ;  /* 0x00000000002c8947 */ /* 0x000fea0003800000 */
[----:B------:R-:W-:Y:S02]  /*2530*/  ULDC.64 UR4, c[0x0][0x5a8] ;  /* 0x00016a0000047ab9 */ /* 0x000fe40000000a00 */
[----:B------:R-:W-:-:S04]  /*2540*/  ISETP.NE.U32.AND P0, PT, RZ, UR4, PT ;  /* 0x00000004ff007c0c */ /* 0x000fc8000bf05070 */
[----:B------:R-:W-:-:S13]  /*2550*/  ISETP.NE.AND.EX P0, PT, RZ, UR5, PT, P0 ;  /* 0x00000005ff007c0c */ /* 0x000fda000bf05300 */
[----:B------:R-:W-:Y:S05]  /*2560*/  @!P0 BRA `(.L_x_39) ;  /* 0x0000000000148947 */ /* 0x000fea0003800000 */
[----:B-1----:R-:W1:Y:S01]  /*2570*/  LDC.64 R4, c[0x0][0x5a8] ;  /* 0x00016a00ff047b82 */ /* 0x002e620000000a00 */
[----:B------:R-:W-:-:S04]  /*2580*/  IMAD R3, R6, UR47, RZ ;  /* 0x0000002f06037c24 */ /* 0x000fc8000f8e02ff */
[----:B-1----:R-:W-:-:S05]  /*2590*/  IMAD.WIDE R4, R3, 0x4, R4 ;  /* 0x0000000403047825 */ /* 0x002fca00078e0204 */
[----:B-----5:R2:W5:Y:S01]  /*25a0*/  LDG.E R90, desc[UR52][R4.64] ;  /* 0x00000034045a7981 */ /* 0x020562000c1e1900 */
[----:B------:R-:W-:Y:S05]  /*25b0*/  BRA `(.L_x_38) ;  /* 0x0000000000087947 */ /* 0x000fea0003800000 */
.L_x_39:
[----:B------:R-:W-:Y:S02]  /*25c0*/  ULDC UR4, c[0x0][0x5a0] ;  /* 0x0001680000047ab9 */ /* 0x000fe40000000800 */
[----:B-----5:R-:W-:-:S07]  /*25d0*/  IMAD.U32 R90, RZ, RZ, UR4 ;  /* 0x00000004ff5a7e24 */ /* 0x020fce000f8e00ff */
.L_x_38:
[----:B------:R-:W-:Y:S01]  /*25e0*/  ULDC.64 UR4, c[0x0][0x588] ;  /* 0x0001620000047ab9 */ /* 0x000fe20000000a00 */
[----:B------:R-:W-:Y:S01]  /*25f0*/  ISETP.NE.U32.AND P1, PT, R101, RZ, PT ;  /* 0x000000ff6500720c */ /* 0x000fe20003f25070 */
[----:B------:R-:W-:Y:S02]  /*2600*/  UISETP.NE.U32.AND UP0, UPT, UR4, URZ, UPT ;  /* 0x0000003f0400728c */ /* 0x000fe4000bf05070 */
[----:B------:R-:W-:Y:S02]  /*2610*/  ISETP.NE.U32.AND P3, PT, RZ, UR4, PT ;  /* 0x00000004ff007c0c */ /* 0x000fe4000bf65070 */
[----:B------:R-:W-:Y:S01]  /*2620*/  ISETP.NE.AND.EX P5, PT, R102, RZ, PT, P1 ;  /* 0x000000ff6600720c */ /* 0x000fe20003fa5310 */
[----:B------:R-:W-:Y:S02]  /*2630*/  UISETP.NE.AND.EX UP0, UPT, UR5, URZ, UPT, UP0 ;  /* 0x0000003f0500728c */ /* 0x000fe4000bf05300 */
[----:B------:R-:W-:Y:S02]  /*2640*/  ISETP.NE.AND.EX P3, PT, RZ, UR5, PT, P3 ;  /* 0x00000005ff007c0c */ /* 0x000fe4000bf65330 */
[----:B------:R-:W-:-:S02]  /*2650*/  PLOP3.LUT P0, PT, PT, PT, PT, 0x8, 0x0 ;  /* 0x000000000000781c */ /* 0x000fc40003f0e170 */
[----:B------:R-:W-:-:S04]  /*2660*/  PLOP3.LUT P4, PT, PT, PT, UP0, 0x80, 0x0 ;  /* 0x000000000000781c */ /* 0x000fc80003f8f008 */
[----:B------:R-:W-:-:S05]  /*2670*/  PLOP3.LUT P4, PT, P4, PT, PT, 0x8, 0x0 ;  /* 0x000000000000781c */ /* 0x000fca000278e170 */
[----:B------:R-:W-:Y:S08]  /*2680*/  @P3 BRA P5, `(.L_x_40) ;  /* 0x0000000000243947 */ /* 0x000ff00002800000 */
[----:B------:R-:W-:Y:S04]  /*2690*/  BSSY B0, `(.L_x_40) ;  /* 0x0000008000007945 */ /* 0x000fe80003800000 */
[----:B------:R-:W-:Y:S05]  /*26a0*/  @!P2 BRA `(.L_x_41) ;  /* 0x000000000014a947 */ /* 0x000fea0003800000 */
[----:B------:R-:W-:Y:S02]  /*26b0*/  LOP3.LUT P3, RZ, R88, 0xff, RZ, 0xc0, !PT ;  /* 0x000000ff58ff7812 */ /* 0x000fe4000786c0ff */
[----:B------:R-:W-:-:S11]  /*26c0*/  PLOP3.LUT P0, PT, P4, PT, PT, 0x80, 0x0 ;  /* 0x000000000000781c */ /* 0x000fd6000270f070 */
[----:B------:R-:W-:Y:S05]  /*26d0*/  @!P3 BRA `(.L_x_42) ;  /* 0x00000000000cb947 */ /* 0x000fea0003800000 */
[----:B-----5:R-:W-:Y:S01]  /*26e0*/  FSETP.EQ.AND P0, PT, R89, RZ, PT ;  /* 0x000000ff5900720b */ /* 0x020fe20003f02000 */
[----:B------:R-:W-:-:S12]  /*26f0*/  BRA `(.L_x_42) ;  /* 0x0000000000047947 */ /* 0x000fd80003800000 */
.L_x_41:
[----:B-----5:R-:W-:-:S13]  /*2700*/  FSETP.EQ.AND P0, PT, R89, RZ, PT ;  /* 0x000000ff5900720b */ /* 0x020fda0003f02000 */
.L_x_42:
[----:B------:R-:W-:Y:S05]  /*2710*/  BSYNC B0 ;  /* 0x0000000000007941 */ /* 0x000fea0003800000 */
.L_x_40:
[----:B------:R-:W-:Y:S04]  /*2720*/  BSSY B0, `(.L_x_43) ;  /* 0x0000007000007945 */ /* 0x000fe80003800000 */
[----:B------:R-:W-:Y:S05]  /*2730*/  @!P2 BRA `(.L_x_44) ;  /* 0x000000000010a947 */ /* 0x000fea0003800000 */
[----:B------:R-:W-:-:S13]  /*2740*/  LOP3.LUT P2, RZ, R88, 0xff, RZ, 0xc0, !PT ;  /* 0x000000ff58ff7812 */ /* 0x000fda000784c0ff */
[----:B------:R-:W-:Y:S05]  /*2750*/  @!P2 BRA `(.L_x_45) ;  /* 0x00000000000ca947 */ /* 0x000fea0003800000 */
[----:B-----5:R-:W-:Y:S01]  /*2760*/  FSETP.EQ.AND P4, PT, R89, RZ, PT ;  /* 0x000000ff5900720b */ /* 0x020fe20003f82000 */
[----:B------:R-:W-:-:S12]  /*2770*/  BRA `(.L_x_45) ;  /* 0x0000000000047947 */ /* 0x000fd80003800000 */
.L_x_44:
[----:B-----5:R-:W-:-:S13]  /*2780*/  FSETP.EQ.AND P4, PT, R89, RZ, PT ;  /* 0x000000ff5900720b */ /* 0x020fda0003f82000 */
.L_x_45:
[----:B------:R-:W-:Y:S05]  /*2790*/  BSYNC B0 ;  /* 0x0000000000007941 */ /* 0x000fea0003800000 */
.L_x_43:
[----:B------:R-:W-:Y:S01]  /*27a0*/  BSSY B0, `(.L_x_46) ;  /* 0x000001b000007945 */ /* 0x000fe20003800000 */
[----:B------:R-:W-:Y:S02]  /*27b0*/  LOP3.LUT R93, R93, 0x1, RZ, 0x3c, !PT ;  /* 0x000000015d5d7812 */ /* 0x000fe400078e3cff */
[----:B------:R-:W-:Y:S02]  /*27c0*/  CS2R R6, SRZ ;  /* 0x0000000000067805 */ /* 0x000fe4000001ff00 */
[----:B------:R-:W-:Y:S02]  /*27d0*/  MOV R0, RZ ;  /* 0x000000ff00007202 */ /* 0x000fe40000000f00 */
[----:B-12---:R-:W-:Y:S02]  /*27e0*/  CS2R R4, SRZ ;  /* 0x0000000000047805 */ /* 0x006fe4000001ff00 */
[----:B------:R-:W-:Y:S02]  /*27f0*/  CS2R R10, SRZ ;  /* 0x00000000000a7805 */ /* 0x000fe4000001ff00 */
[----:B------:R-:W-:Y:S01]  /*2800*/  CS2R R8, SRZ ;  /* 0x0000000000087805 */ /* 0x000fe2000001ff00 */
[----:B------:R-:W-:Y:S06]  /*2810*/  @P0 BRA `(.L_x_47) ;  /* 0x00000000004c0947 */ /* 0x000fec0003800000 */
[----:B------:R-:W-:-:S13]  /*2820*/  ISETP.NE.AND P2, PT, R99, 0x3, PT ;  /* 0x000000036300780c */ /* 0x000fda0003f45270 */
[----:B------:R-:W-:Y:S05]  /*2830*/  @!P2 BRA `(.L_x_48) ;  /* 0x000000000004a947 */ /* 0x000fea0003800000 */
[----:B------:R-:W-:Y:S01]  /*2840*/  BPT.TRAP 0x1 ;  /* 0x000000040000795c */ /* 0x000fe20000300000 */
.L_x_48:
[----:B------:R-:W-:Y:S01]  /*2850*/  SHF.L.U32 R0, R93, 0x1f, RZ ;  /* 0x0000001f5d007819 */ /* 0x000fe200000006ff */
[----:B------:R-:W-:Y:S01]  /*2860*/  BSSY B1, `(.L_x_49) ;  /* 0x0000005000017945 */ /* 0x000fe20003800000 */
[----:B------:R-:W-:Y:S01]  /*2870*/  @!P4 LEA R12, R92, UR51, 0x1 ;  /* 0x000000335c0ccc11 */ /* 0x000fe2000f8e08ff */
[----:B------:R-:W-:Y:S01]  /*2880*/  IMAD.MOV.U32 R11, RZ, RZ, RZ ;  /* 0x000000ffff0b7224 */ /* 0x000fe200078e00ff */
[----:B------:R-:W1:Y:S02]  /*2890*/  SYNCS.PHASECHK.TRANS64.TRYWAIT P2, [UR51+0x60], R0 ;  /* 0x00006000ff0075a7 */ /* 0x000e640008040173 */
[----:B-1----:R-:W-:Y:S05]  /*28a0*/  @!P2 BRA `(.L_x_50) ;  /* 0x0000004c0094a947 */ /* 0x002fea0003800000 */
.L_x_166:
[----:B------:R-:W-:Y:S05]  /*28b0*/  BSYNC B1 ;  /* 0x0000000000017941 */ /* 0x000fea0003800000 */
.L_x_49:
[----:B------:R-:W-:Y:S01]  /*28c0*/  IMAD.MOV.U32 R10, RZ, RZ, RZ ;  /* 0x000000ffff0a7224 */ /* 0x000fe200078e00ff */
[----:B------:R-:W-:Y:S01]  /*28d0*/  CS2R R8, SRZ ;  /* 0x0000000000087805 */ /* 0x000fe2000001ff00 */
[----:B------:R-:W-:Y:S01]  /*28e0*/  IMAD.MOV.U32 R6, RZ, RZ, RZ ;  /* 0x000000ffff067224 */ /* 0x000fe200078e00ff */
[----:B------:R-:W-:Y:S01]  /*28f0*/  CS2R R4, SRZ ;  /* 0x0000000000047805 */ /* 0x000fe2000001ff00 */
[----:B-1----:R-:W-:Y:S01]  /*2900*/  @!P4 IMAD R3, R95, 0x2, R12 ;  /* 0x000000025f03c824 */ /* 0x002fe200078e020c */
[----:B------:R-:W-:Y:S05]  /*2910*/  @!P4 WARPSYNC.ALL ;  /* 0x000000000000c948 */ /* 0x000fea0003800000 */
[----:B------:R1:W2:Y:S01]  /*2920*/  @!P4 LDSM.16.M88.4 R8, [R12+0x200] ;  /* 0x000200000c08c83b */ /* 0x0002a20000000200 */
[----:B------:R-:W-:-:S03]  /*2930*/  IMAD.MOV.U32 R0, RZ, RZ, 0x1 ;  /* 0x00000001ff007424 */ /* 0x000fc600078e00ff */
[----:B------:R1:W3:Y:S04]  /*2940*/  @!P4 LDSM.16.M88.4 R4, [R3+0x200] ;  /* 0x000200000304c83b */ /* 0x0002e80000000200 */
.L_x_47:
[----:B------:R-:W-:Y:S05]  /*2950*/  BSYNC B0 ;  /* 0x0000000000007941 */ /* 0x000fea0003800000 */
.L_x_46:
[--C-:B-12---:R-:W-:Y:S02]  /*2960*/  HADD2.F32 R12, -RZ, R8.reuse.H0_H0 ;  /* 0x20000008ff0c7230 */ /* 0x106fe40000004100 */
[C---:B-----5:R-:W-:Y:S01]  /*2970*/  FMUL R24, R90.reuse, R24 ;  /* 0x000000185a187220 */ /* 0x060fe20000400000 */
[----:B------:R-:W-:Y:S02]  /*2980*/  HADD2.F32 R14, -RZ, R8.H1_H1 ;  /* 0x30000008ff0e7230 */ /* 0x000fe40000004100 */
[C---:B------:R-:W-:Y:S01]  /*2990*/  FMUL R25, R90.reuse, R25 ;  /* 0x000000195a197220 */ /* 0x040fe20000400000 */
[--C-:B------:R-:W-:Y:S02]  /*29a0*/  HADD2.F32 R20, -RZ, R9.reuse.H0_H0 ;  /* 0x20000009ff147230 */ /* 0x100fe40000004100 */
[C---:B------:R-:W-:Y:S01]  /*29b0*/  FMUL R3, R90.reuse, R26 ;  /* 0x0000001a5a037220 */ /* 0x040fe20000400000 */
[----:B------:R-:W-:Y:S02]  /*29c0*/  HADD2.F32 R22, -RZ, R9.H1_H1 ;  /* 0x30000009ff167230 */ /* 0x000fe40000004100 */
[----:B------:R-:W-:Y:S01]  /*29d0*/  FMUL R27, R90, R27 ;  /* 0x0000001b5a1b7220 */ /* 0x000fe20000400000 */
[C---:B------:R-:W-:Y:S01]  /*29e0*/  FFMA R24, R89.reuse, R12, R24 ;  /* 0x0000000c59187223 */ /* 0x040fe20000000018 */
[C---:B------:R-:W-:Y:S01]  /*29f0*/  FFMA R25, R89.reuse, R14, R25 ;  /* 0x0000000e59197223 */ /* 0x040fe20000000019 */
[C---:B------:R-:W-:Y:S01]  /*2a00*/  FFMA R3, R89.reuse, R20, R3 ;  /* 0x0000001459037223 */ /* 0x040fe20000000003 */
[----:B------:R-:W-:Y:S01]  /*2a10*/  FFMA R26, R89, R22, R27 ;  /* 0x00000016591a7223 */ /* 0x000fe2000000001b */
[----:B------:R-:W-:-:S02]  /*2a20*/  HADD2.F32 R12, -RZ, R10.H0_H0 ;  /* 0x2000000aff0c7230 */ /* 0x000fc40000004100 */
[C---:B------:R-:W-:Y:S01]  /*2a30*/  FMUL R28, R90.reuse, R28 ;  /* 0x0000001c5a1c7220 */ /* 0x040fe20000400000 */
        /* <DEDUP_REMOVED lines=10> */
[----:B---3--:R-:W-:-:S02]  /*2ae0*/  HADD2.F32 R12, -RZ, R4.H0_H0 ;  /* 0x20000004ff0c7230 */ /* 0x008fc40000004100 */
        /* <DEDUP_REMOVED lines=23> */
[----:B------:R-:W-:Y:S01]  /*2c60*/  LEA R12, R92, UR51, 0x1 ;  /* 0x000000335c0c7c11 */ /* 0x000fe2000f8e08ff */
[----:B------:R-:W-:Y:S05]  /*2c70*/  WARPSYNC.ALL ;  /* 0x0000000000007948 */ /* 0x000fea0003800000 */
[----:B------:R-:W-:Y:S01]  /*2c80*/  F2FP.RELU.F16.F32.PACK_AB R24, R25, R24 ;  /* 0x000000181918723e */ /* 0x000fe200000008ff */
[----:B------:R-:W-:Y:S01]  /*2c90*/  BSSY B0, `(.L_x_51) ;  /* 0x000001a000007945 */ /* 0x000fe20003800000 */
[----:B------:R-:W-:-:S02]  /*2ca0*/  F2FP.RELU.F16.F32.PACK_AB R25, R26, R3 ;  /* 0x000000031a19723e */ /* 0x000fc400000008ff */
[----:B------:R-:W-:Y:S02]  /*2cb0*/  F2FP.RELU.F16.F32.PACK_AB R32, R33, R32 ;  /* 0x000000202120723e */ /* 0x000fe400000008ff */
[----:B------:R-:W-:Y:S02]  /*2cc0*/  F2FP.RELU.F16.F32.PACK_AB R26, R29, R28 ;  /* 0x0000001c1d1a723e */ /* 0x000fe400000008ff */
[----:B------:R-:W-:Y:S02]  /*2cd0*/  F2FP.RELU.F16.F32.PACK_AB R27, R30, R13 ;  /* 0x0000000d1e1b723e */ /* 0x000fe400000008ff */
[----:B------:R-:W-:Y:S02]  /*2ce0*/  F2FP.RELU.F16.F32.PACK_AB R33, R34, R15 ;  /* 0x0000000f2221723e */ /* 0x000fe400000008ff */
[----:B------:R-:W-:Y:S01]  /*2cf0*/  F2FP.RELU.F16.F32.PACK_AB R34, R37, R36 ;  /* 0x000000242522723e */ /* 0x000fe200000008ff */
[----:B------:R1:W-:Y:S01]  /*2d00*/  STSM.16.M88.4 [R12+0x200], R24 ;  /* 0x000200180c007844 */ /* 0x0003e20000000200 */
[----:B------:R-:W-:-:S02]  /*2d10*/  F2FP.RELU.F16.F32.PACK_AB R35, R39, R20 ;  /* 0x000000142723723e */ /* 0x000fc400000008ff */
[----:B------:R-:W-:Y:S02]  /*2d20*/  LEA R3, R95, R12, 0x1 ;  /* 0x0000000c5f037211 */ /* 0x000fe400078e08ff */
[----:B------:R-:W-:-:S03]  /*2d30*/  ISETP.GT.U32.AND P2, PT, R94, 0x3e, PT ;  /* 0x0000003e5e00780c */ /* 0x000fc60003f44070 */
[----:B------:R1:W-:Y:S01]  /*2d40*/  STSM.16.M88.4 [R3+0x200], R32 ;  /* 0x0002002003007844 */ /* 0x0003e20000000200 */
[----:B------:R-:W-:Y:S01]  /*2d50*/  @!PT LDS RZ, [RZ] ;  /* 0x00000000fffff984 */ /* 0x000fe20000000800 */
[----:B------:R-:W-:Y:S01]  /*2d60*/  @!PT LDS RZ, [RZ] ;  /* 0x00000000fffff984 */ /* 0x000fe20000000800 */
[----:B------:R-:W-:Y:S01]  /*2d70*/  @!PT LDS RZ, [RZ] ;  /* 0x00000000fffff984 */ /* 0x000fe20000000800 */
[----:B------:R-:W-:Y:S01]  /*2d80*/  @!PT LDS RZ, [RZ] ;  /* 0x00000000fffff984 */ /* 0x000fe20000000800 */
[----:B------:R2:W-:Y:S06]  /*2d90*/  MEMBAR.ALL.CTA ;  /* 0x0000000000007992 */ /* 0x0005ec0000008000 */
[----:B--2---:R-:W2:Y:S02]  /*2da0*/  FENCE.VIEW.ASYNC.S ;  /* 0x00000000000073c6 */ /* 0x004ea40000000000 */
[----:B--2---:R-:W-:Y:S06]  /*2db0*/  BAR.SYNC.DEFER_BLOCKING 0x1, 0x100 ;  /* 0x0044000000007b1d */ /* 0x004fec0000010000 */
[----:B------:R-:W-:Y:S05]  /*2dc0*/  @P2 BRA `(.L_x_52) ;  /* 0x0000000000182947 */ /* 0x000fea0003800000 */
[----:B------:R-:W-:Y:S02]  /*2dd0*/  UIADD3 UR4, UP0, UR54, 0x4f0, URZ ;  /* 0x000004f036047890 */ /* 0x000fe4000ff1e03f */
[----:B------:R-:W-:Y:S02]  /*2de0*/  UIADD3 UR44, UR51, 0x200, URZ ;  /* 0x00000200332c7890 */ /* 0x000fe4000fffe03f */
[----:B------:R-:W-:-:S09]  /*2df0*/  UIADD3.X UR5, URZ, UR55, URZ, UP0, !UPT ;  /* 0x000000373f057290 */ /* 0x000fd200087fe43f */
[----:B------:R2:W-:Y:S01]  /*2e00*/  UTMASTG.3D [UR44], [UR4] ;  /* 0x0000002c040073b5 */ /* 0x0005e20008010000 */
[----:B------:R0:W-:Y:S01]  /*2e10*/  UTMACMDFLUSH ;  /* 0x00000000000079b7 */ /* 0x0001e20000000000 */
[----:B--2---:R-:W-:-:S04]  /*2e20*/  DEPBAR.LE SB0, 0x1 ;  /* 0x000080400000791a */ /* 0x004fc80000000000 */
.L_x_52:
[----:B------:R-:W-:Y:S05]  /*2e30*/  BSYNC B0 ;  /* 0x0000000000007941 */ /* 0x000fea0003800000 */
.L_x_51:
[----:B------:R-:W-:Y:S01]  /*2e40*/  BAR.SYNC.DEFER_BLOCKING 0x1, 0x100 ;  /* 0x0044000000007b1d */ /* 0x000fe20000010000 */
[----:B------:R-:W-:Y:S01]  /*2e50*/  ISETP.NE.AND P3, PT, RZ, UR41, PT ;  /* 0x00000029ff007c0c */ /* 0x000fe2000bf65270 */
[----:B------:R-:W-:-:S12]  /*2e60*/  VIADD R13, R12, 0x200 ;  /* 0x000002000c0d7836 */ /* 0x000fd80000000000 */
[----:B------:R-:W-:Y:S05]  /*2e70*/  @!P3 BRA `(.L_x_53) ;  /* 0x000000000034b947 */ /* 0x000fea0003800000 */
[----:B------:R-:W-:Y:S04]  /*2e80*/  BSSY B0, `(.L_x_54) ;  /* 0x0000009000007945 */ /* 0x000fe80003800000 */
[----:B------:R-:W-:Y:S05]  /*2e90*/  @P0 BRA `(.L_x_55) ;  /* 0x00000000001c0947 */ /* 0x000fea0003800000 */
[----:B------:R-:W-:-:S13]  /*2ea0*/  ISETP.NE.AND P3, PT, R99, 0x3, PT ;  /* 0x000000036300780c */ /* 0x000fda0003f65270 */
[----:B------:R-:W-:Y:S05]  /*2eb0*/  @!P3 BRA `(.L_x_56) ;  /* 0x000000000004b947 */ /* 0x000fea0003800000 */
[----:B------:R-:W-:Y:S01]  /*2ec0*/  BPT.TRAP 0x1 ;  /* 0x000000040000795c */ /* 0x000fe20000300000 */
.L_x_56:
[----:B------:R-:W-:-:S04]  /*2ed0*/  ULEA UR4, UR40, UR51, 0x3 ;  /* 0x0000003328047291 */ /* 0x000fc8000f8e183f */
[----:B------:R-:W-:-:S04]  /*2ee0*/  UIADD3 UR4, UR4, 0x80, URZ ;  /* 0x0000008004047890 */ /* 0x000fc8000fffe03f */
[----:B------:R-:W-:-:S09]  /*2ef0*/  UPRMT UR4, UR50, 0x654, UR4 ;  /* 0x0000065432047896 */ /* 0x000fd20008000004 */
[----:B------:R-:W-:Y:S03]  /*2f00*/  SYNCS.ARRIVE.TRANS64.RED.A1T0 RZ, [UR4], RZ ;  /* 0x000000ffffff79a7 */ /* 0x000fe60008100404 */
.L_x_55:
[----:B------:R-:W-:Y:S05]  /*2f10*/  BSYNC B0 ;  /* 0x0000000000007941 */ /* 0x000fea0003800000 */
.L_x_54:
[----:B------:R-:W-:-:S04]  /*2f20*/  UIADD3 UR40, UR40, 0x1, URZ ;  /* 0x0000000128287890 */ /* 0x000fc8000fffe03f */
[----:B------:R-:W-:-:S04]  /*2f30*/  UISETP.NE.AND UP0, UPT, UR40, 0x4, UPT ;  /* 0x000000042800788c */ /* 0x000fc8000bf05270 */
[----:B------:R-:W-:-:S12]  /*2f40*/  USEL UR40, UR40, URZ, UP0 ;  /* 0x0000003f28287287 */ /* 0x000fd80008000000 */
.L_x_53:
[----:B------:R-:W-:Y:S04]  /*2f50*/  BSSY B0, `(.L_x_57) ;  /* 0x0000011000007945 */ /* 0x000fe80003800000 */
[----:B------:R-:W-:Y:S05]  /*2f60*/  @P0 BRA `(.L_x_58) ;  /* 0x00000000003c0947 */ /* 0x000fea0003800000 */
[----:B------:R-:W-:-:S13]  /*2f70*/  ISETP.NE.AND P3, PT, R99, 0x3, PT ;  /* 0x000000036300780c */ /* 0x000fda0003f65270 */
[----:B------:R-:W-:Y:S05]  /*2f80*/  @!P3 BRA `(.L_x_59) ;  /* 0x000000000004b947 */ /* 0x000fea0003800000 */
[----:B------:R-:W-:Y:S01]  /*2f90*/  BPT.TRAP 0x1 ;  /* 0x000000040000795c */ /* 0x000fe20000300000 */
.L_x_59:
[C---:B------:R-:W-:Y:S01]  /*2fa0*/  LEA R20, R0.reuse, UR51, 0x3 ;  /* 0x0000003300147c11 */ /* 0x040fe2000f8e18ff */
[----:B------:R-:W-:Y:S01]  /*2fb0*/  @!P4 IMAD R14, R0, 0x2000, R13 ;  /* 0x00002000000ec824 */ /* 0x000fe200078e020d */
[----:B------:R-:W-:Y:S01]  /*2fc0*/  SHF.L.U32 R21, R93, 0x1f, RZ ;  /* 0x0000001f5d157819 */ /* 0x000fe200000006ff */
[----:B------:R-:W-:Y:S02]  /*2fd0*/  BSSY B1, `(.L_x_60) ;  /* 0x0000004000017945 */ /* 0x000fe40003800000 */
[----:B------:R-:W-:Y:S01]  /*2fe0*/  @!P4 IMAD R15, R95, 0x2, R14 ;  /* 0x000000025f0fc824 */ /* 0x000fe200078e020e */
[----:B------:R-:W2:Y:S02]  /*2ff0*/  SYNCS.PHASECHK.TRANS64.TRYWAIT P3, [R20+URZ+0x60], R21 ;  /* 0x00006015140075a7 */ /* 0x000ea4000806017f */
[----:B--2---:R-:W-:Y:S05]  /*3000*/  @!P3 BRA `(.L_x_61) ;  /* 0x0000004400d4b947 */ /* 0x004fea0003800000 */
.L_x_167:
[----:B------:R-:W-:Y:S05]  /*3010*/  BSYNC B1 ;  /* 0x0000000000017941 */ /* 0x000fea0003800000 */
.L_x_60:
[----:B------:R-:W-:Y:S05]  /*3020*/  @!P4 WARPSYNC.ALL ;  /* 0x000000000000c948 */ /* 0x000fea0003800000 */
[----:B------:R3:W4:Y:S01]  /*3030*/  @!P4 LDSM.16.M88.4 R8, [R14] ;  /* 0x000000000e08c83b */ /* 0x0007220000000200 */
[----:B------:R-:W-:-:S03]  /*3040*/  VIADD R0, R0, 0x1 ;  /* 0x0000000100007836 */ /* 0x000fc60000000000 */
[----:B------:R3:W1:Y:S04]  /*3050*/  @!P4 LDSM.16.M88.4 R4, [R15] ;  /* 0x000000000f04c83b */ /* 0x0006680000000200 */
.L_x_58:
[----:B------:R-:W-:Y:S05]  /*3060*/  BSYNC B0 ;  /* 0x0000000000007941 */ /* 0x000fea0003800000 */
.L_x_57:
[--C-:B---34-:R-:W-:Y:S02]  /*3070*/  HADD2.F32 R15, -RZ, R8.reuse.H0_H0 ;  /* 0x20000008ff0f7230 */ /* 0x118fe40000004100 */
[C---:B------:R-:W-:Y:S01]  /*3080*/  FMUL R40, R90.reuse, R40 ;  /* 0x000000285a287220 */ /* 0x040fe20000400000 */
[----:B--2---:R-:W-:Y:S02]  /*3090*/  HADD2.F32 R21, -RZ, R8.H1_H1 ;  /* 0x30000008ff157230 */ /* 0x004fe40000004100 */
[C---:B------:R-:W-:Y:S01]  /*30a0*/  FMUL R14, R90.reuse, R41 ;  /* 0x000000295a0e7220 */ /* 0x040fe20000400000 */
[--C-:B-1----:R-:W-:Y:S02]  /*30b0*/  HADD2.F32 R25, -RZ, R9.reuse.H1_H1 ;  /* 0x30000009ff197230 */ /* 0x102fe40000004100 */
[C---:B------:R-:W-:Y:S01]  /*30c0*/  FMUL R20, R90.reuse, R43 ;  /* 0x0000002b5a147220 */ /* 0x040fe20000400000 */
[----:B------:R-:W-:Y:S02]  /*30d0*/  HADD2.F32 R23, -RZ, R9.H0_H0 ;  /* 0x20000009ff177230 */ /* 0x000fe40000004100 */
[----:B------:R-:W-:Y:S01]  /*30e0*/  FMUL R42, R90, R42 ;  /* 0x0000002a5a2a7220 */ /* 0x000fe20000400000 */
[C---:B------:R-:W-:Y:S01]  /*30f0*/  FFMA R40, R89.reuse, R15, R40 ;  /* 0x0000000f59287223 */ /* 0x040fe20000000028 */
[C---:B------:R-:W-:Y:S01]  /*3100*/  FFMA R15, R89.reuse, R21, R14 ;  /* 0x00000015590f7223 */ /* 0x040fe2000000000e */
[----:B------:R-:W-:Y:S01]  /*3110*/  FFMA R21, R89, R25, R20 ;  /* 0x0000001959157223 */ /* 0x000fe20000000014 */
[----:B------:R-:W-:-:S02]  /*3120*/  HADD2.F32 R22, -RZ, R10.H0_H0 ;  /* 0x2000000aff167230 */ /* 0x000fc40000004100 */
[C---:B------:R-:W-:Y:S01]  /*3130*/  FFMA R42, R89.reuse, R23, R42 ;  /* 0x00000017592a7223 */ /* 0x040fe2000000002a */
[--C-:B------:R-:W-:Y:S02]  /*3140*/  HADD2.F32 R25, -RZ, R11.reuse.H0_H0 ;  /* 0x2000000bff197230 */ /* 0x100fe40000004100 */
[C---:B------:R-:W-:Y:S01]  /*3150*/  FMUL R44, R90.reuse, R44 ;  /* 0x0000002c5a2c7220 */ /* 0x040fe20000400000 */
[C---:B------:R-:W-:Y:S01]  /*3160*/  FMUL R46, R90.reuse, R46 ;  /* 0x0000002e5a2e7220 */ /* 0x040fe20000400000 */
[----:B------:R-:W-:Y:S02]  /*3170*/  HADD2.F32 R27, -RZ, R11.H1_H1 ;  /* 0x3000000bff1b7230 */ /* 0x000fe40000004100 */
[C---:B------:R-:W-:Y:S01]  /*3180*/  FMUL R20, R90.reuse, R47 ;  /* 0x0000002f5a147220 */ /* 0x040fe20000400000 */
[----:B------:R-:W-:Y:S02]  /*3190*/  HADD2.F32 R23, -RZ, R10.H1_H1 ;  /* 0x3000000aff177230 */ /* 0x000fe40000004100 */
[----:B------:R-:W-:Y:S01]  /*31a0*/  FMUL R14, R90, R45 ;  /* 0x0000002d5a0e7220 */ /* 0x000fe20000400000 */
[C---:B------:R-:W-:Y:S01]  /*31b0*/  FFMA R44, R89.reuse, R22, R44 ;  /* 0x00000016592c7223 */ /* 0x040fe2000000002c */
[----:B------:R-:W-:Y:S01]  /*31c0*/  FFMA R46, R89, R25, R46 ;  /* 0x00000019592e7223 */ /* 0x000fe2000000002e */
[----:B------:R-:W-:-:S02]  /*31d0*/  HADD2.F32 R29, -RZ, R5.H0_H0 ;  /* 0x20000005ff1d7230 */ /* 0x000fc40000004100 */
[C---:B------:R-:W-:Y:S01]  /*31e0*/  FFMA R25, R89.reuse, R27, R20 ;  /* 0x0000001b59197223 */ /* 0x040fe20000000014 */
[C---:B------:R-:W-:Y:S01]  /*31f0*/  FMUL R50, R90.reuse, R50 ;  /* 0x000000325a327220 */ /* 0x040fe20000400000 */
[--C-:B------:R-:W-:Y:S02]  /*3200*/  HADD2.F32 R22, -RZ, R4.reuse.H0_H0 ;  /* 0x20000004ff167230 */ /* 0x100fe40000004100 */
[C---:B------:R-:W-:Y:S01]  /*3210*/  FFMA R23, R89.reuse, R23, R14 ;  /* 0x0000001759177223 */ /* 0x040fe2000000000e */
[----:B------:R-:W-:Y:S02]  /*3220*/  HADD2.F32 R31, -RZ, R5.H1_H1 ;  /* 0x30000005ff1f7230 */ /* 0x000fe40000004100 */
[C---:B------:R-:W-:Y:S01]  /*3230*/  FMUL R48, R90.reuse, R48 ;  /* 0x000000305a307220 */ /* 0x040fe20000400000 */
[----:B------:R-:W-:Y:S02]  /*3240*/  HADD2.F32 R27, -RZ, R4.H1_H1 ;  /* 0x30000004ff1b7230 */ /* 0x000fe40000004100 */
[C---:B------:R-:W-:Y:S01]  /*3250*/  FMUL R20, R90.reuse, R51 ;  /* 0x000000335a147220 */ /* 0x040fe20000400000 */
        /* <DEDUP_REMOVED lines=17> */
[----:B------:R-:W-:Y:S01]  /*3370*/  F2FP.RELU.F16.F32.PACK_AB R22, R23, R44 ;  /* 0x0000002c1716723e */ /* 0x000fe200000008ff */
[----:B------:R-:W-:Y:S05]  /*3380*/  WARPSYNC.ALL ;  /* 0x0000000000007948 */ /* 0x000fea0003800000 */
[----:B------:R-:W-:Y:S01]  /*3390*/  F2FP.RELU.F16.F32.PACK_AB R20, R15, R40 ;  /* 0x000000280f14723e */ /* 0x000fe200000008ff */
[----:B------:R-:W-:Y:S01]  /*33a0*/  BSSY B0, `(.L_x_62) ;  /* 0x000001a000007945 */ /* 0x000fe20003800000 */
[----:B------:R-:W-:-:S02]  /*33b0*/  F2FP.RELU.F16.F32.PACK_AB R21, R21, R42 ;  /* 0x0000002a1515723e */ /* 0x000fc400000008ff */
[----:B------:R-:W-:Y:S02]  /*33c0*/  F2FP.RELU.F16.F32.PACK_AB R23, R25, R46 ;  /* 0x0000002e1917723e */ /* 0x000fe400000008ff */
[----:B------:R-:W-:Y:S02]  /*33d0*/  F2FP.RELU.F16.F32.PACK_AB R30, R31, R52 ;  /* 0x000000341f1e723e */ /* 0x000fe400000008ff */
[----:B------:R-:W-:Y:S01]  /*33e0*/  F2FP.RELU.F16.F32.PACK_AB R28, R27, R48 ;  /* 0x000000301b1c723e */ /* 0x000fe200000008ff */
[----:B------:R1:W-:Y:S01]  /*33f0*/  STSM.16.M88.4 [R12+0x2200], R20 ;  /* 0x002200140c007844 */ /* 0x0003e20000000200 */
[----:B------:R-:W-:Y:S02]  /*3400*/  F2FP.RELU.F16.F32.PACK_AB R29, R29, R50 ;  /* 0x000000321d1d723e */ /* 0x000fe400000008ff */
[----:B------:R-:W-:-:S05]  /*3410*/  F2FP.RELU.F16.F32.PACK_AB R31, R33, R54 ;  /* 0x00000036211f723e */ /* 0x000fca00000008ff */
        /* <DEDUP_REMOVED lines=11> */
[----:B------:R-:W-:Y:S02]  /*34d0*/  UIADD3 UR4, UR51, 0x2200, URZ ;  /* 0x0000220033047890 */ /* 0x000fe4000fffe03f */
[----:B------:R-:W-:Y:S01]  /*34e0*/  UIADD3.X UR9, URZ, UR55, URZ, UP0, !UPT ;  /* 0x000000373f097290 */ /* 0x000fe200087fe43f */
[----:B------:R-:W-:Y:S01]  /*34f0*/  UMOV UR6, UR46 ;  /* 0x0000002e00067c82 */ /* 0x000fe20008000000 */
[----:B------:R-:W-:-:S07]  /*3500*/  UMOV UR7, UR47 ;  /* 0x0000002f00077c82 */ /* 0x000fce0008000000 */
[----:B------:R2:W-:Y:S01]  /*3510*/  UTMASTG.3D [UR4], [UR8] ;  /* 0x00000004080073b5 */ /* 0x0005e20008010000 */
[----:B------:R0:W-:Y:S01]  /*3520*/  UTMACMDFLUSH ;  /* 0x00000000000079b7 */ /* 0x0001e20000000000 */
[----:B--2---:R-:W-:-:S04]  /*3530*/  DEPBAR.LE SB0, 0x1 ;  /* 0x000080400000791a */ /* 0x004fc80000000000 */
.L_x_63:
[----:B------:R-:W-:Y:S05]  /*3540*/  BSYNC B0 ;  /* 0x0000000000007941 */ /* 0x000fea0003800000 */
.L_x_62:
[----:B------:R-:W-:Y:S06]  /*3550*/  BAR.SYNC.DEFER_BLOCKING 0x1, 0x100 ;  /* 0x0044000000007b1d */ /* 0x000fec0000010000 */
[----:B------:R-:W-:Y:S04]  /*3560*/  BSSY B0, `(.L_x_64) ;  /* 0x0000009000007945 */ /* 0x000fe80003800000 */
[----:B------:R-:W-:Y:S05]  /*3570*/  @P0 BRA `(.L_x_65) ;  /* 0x00000000001c0947 */ /* 0x000fea0003800000 */
[----:B------:R-:W-:-:S13]  /*3580*/  ISETP.NE.AND P3, PT, R99, 0x3, PT ;  /* 0x000000036300780c */ /* 0x000fda0003f65270 */
[----:B------:R-:W-:Y:S05]  /*3590*/  @!P3 BRA `(.L_x_66) ;  /* 0x000000000004b947 */ /* 0x000fea0003800000 */
[----:B------:R-:W-:Y:S01]  /*35a0*/  BPT.TRAP 0x1 ;  /* 0x000000040000795c */ /* 0x000fe20000300000 */
.L_x_66:
[----:B------:R-:W-:-:S04]  /*35b0*/  ULEA UR4, UR40, UR51, 0x3 ;  /* 0x0000003328047291 */ /* 0x000fc8000f8e183f */
[----:B------:R-:W-:-:S04]  /*35c0*/  UIADD3 UR4, UR4, 0x80, URZ ;  /* 0x0000008004047890 */ /* 0x000fc8000fffe03f */
[----:B------:R-:W-:-:S09]  /*35d0*/  UPRMT UR4, UR50, 0x654, UR4 ;  /* 0x0000065432047896 */ /* 0x000fd20008000004 */
[----:B------:R-:W-:Y:S03]  /*35e0*/  SYNCS.ARRIVE.TRANS64.RED.A1T0 RZ, [UR4], RZ ;  /* 0x000000ffffff79a7 */ /* 0x000fe60008100404 */
.L_x_65:
[----:B------:R-:W-:Y:S05]  /*35f0*/  BSYNC B0 ;  /* 0x0000000000007941 */ /* 0x000fea0003800000 */
.L_x_64:
[----:B------:R-:W-:Y:S01]  /*3600*/  UIADD3 UR40, UR40, 0x1, URZ ;  /* 0x0000000128287890 */ /* 0x000fe2000fffe03f */
[----:B------:R-:W-:Y:S01]  /*3610*/  BSSY B0, `(.L_x_67) ;  /* 0x0000018000007945 */ /* 0x000fe20003800000 */
[----:B------:R-:W-:Y:S02]  /*3620*/  IMAD.MOV.U32 R14, RZ, RZ, R93 ;  /* 0x000000ffff0e7224 */ /* 0x000fe400078e005d */
[----:B------:R-:W-:-:S04]  /*3630*/  UISETP.NE.AND UP0, UPT, UR40, 0x4, UPT ;  /* 0x000000042800788c */ /* 0x000fc8000bf05270 */
[----:B------:R-:W-:Y:S01]  /*3640*/  USEL UR40, UR40, URZ, UP0 ;  /* 0x0000003f28287287 */ /* 0x000fe20008000000 */
[----:B------:R-:W-:Y:S11]  /*3650*/  @P0 BRA `(.L_x_68) ;  /* 0x00000000004c0947 */ /* 0x000ff60003800000 */
[----:B------:R-:W-:-:S13]  /*3660*/  ISETP.NE.AND P3, PT, R99, 0x3, PT ;  /* 0x000000036300780c */ /* 0x000fda0003f65270 */
[----:B------:R-:W-:Y:S05]  /*3670*/  @!P3 BRA `(.L_x_69) ;  /* 0x000000000004b947 */ /* 0x000fea0003800000 */
[----:B------:R-:W-:Y:S01]  /*3680*/  BPT.TRAP 0x1 ;  /* 0x000000040000795c */ /* 0x000fe20000300000 */
.L_x_69:
[C---:B------:R-:W-:Y:S01]  /*3690*/  LEA R14, R0.reuse, UR51, 0x3 ;  /* 0x00000033000e7c11 */ /* 0x040fe2000f8e18ff */
[----:B------:R-:W-:Y:S01]  /*36a0*/  BSSY B1, `(.L_x_70) ;  /* 0x0000006000017945 */ /* 0x000fe20003800000 */
[----:B------:R-:W-:Y:S02]  /*36b0*/  SHF.L.U32 R15, R93, 0x1f, RZ ;  /* 0x0000001f5d0f7819 */ /* 0x000fe400000006ff */
[----:B-1----:R-:W-:Y:S02]  /*36c0*/  @!P4 LEA R20, R0, R13, 0xd ;  /* 0x0000000d0014c211 */ /* 0x002fe400078e68ff */
[----:B------:R-:W1:Y:S03]  /*36d0*/  SYNCS.PHASECHK.TRANS64.TRYWAIT P3, [R14+URZ+0x60], R15 ;  /* 0x0000600f0e0075a7 */ /* 0x000e66000806017f */
[----:B------:R-:W-:Y:S01]  /*36e0*/  @!P4 IMAD R21, R95, 0x2, R20 ;  /* 0x000000025f15c824 */ /* 0x000fe200078e0214 */
[----:B-1----:R-:W-:Y:S06]  /*36f0*/  @!P3 BRA `(.L_x_71) ;  /* 0x00000040002cb947 */ /* 0x002fec0003800000 */
.L_x_168:
[----:B------:R-:W-:Y:S05]  /*3700*/  BSYNC B1 ;  /* 0x0000000000017941 */ /* 0x000fea0003800000 */
.L_x_70:
[----:B------:R-:W-:Y:S05]  /*3710*/  @!P4 WARPSYNC.ALL ;  /* 0x000000000000c948 */ /* 0x000fea0003800000 */
[----:B------:R2:W3:Y:S01]  /*3720*/  @!P4 LDSM.16.M88.4 R8, [R20] ;  /* 0x000000001408c83b */ /* 0x0004e20000000200 */
[----:B------:R-:W-:-:S03]  /*3730*/  VIADD R0, R0, 0x1 ;  /* 0x0000000100007836 */ /* 0x000fc60000000000 */
[----:B------:R2:W4:Y:S02]  /*3740*/  @!P4 LDSM.16.M88.4 R4, [R21] ;  /* 0x000000001504c83b */ /* 0x0005240000000200 */
[----:B------:R-:W-:-:S04]  /*3750*/  ISETP.NE.AND P3, PT, R0, 0x4, PT ;  /* 0x000000040000780c */ /* 0x000fc80003f65270 */
[----:B-1----:R-:W-:Y:S02]  /*3760*/  SEL R14, RZ, 0x1, P3 ;  /* 0x00000001ff0e7807 */ /* 0x002fe40001800000 */
[----:B------:R-:W-:Y:S02]  /*3770*/  SEL R0, R0, RZ, P3 ;  /* 0x000000ff00007207 */ /* 0x000fe40001800000 */
[----:B--2---:R-:W-:-:S07]  /*3780*/  LOP3.LUT R14, R93, R14, RZ, 0x3c, !PT ;  /* 0x0000000e5d0e7212 */ /* 0x004fce00078e3cff */
.L_x_68:
[----:B------:R-:W-:Y:S05]  /*3790*/  BSYNC B0 ;  /* 0x0000000000007941 */ /* 0x000fea0003800000 */
.L_x_67:
[--C-:B---3--:R-:W-:Y:S02]  /*37a0*/  HADD2.F32 R15, -RZ, R8.reuse.H0_H0 ;  /* 0x20000008ff0f7230 */ /* 0x108fe40000004100 */
[C---:B------:R-:W-:Y:S01]  /*37b0*/  FMUL R56, R90.reuse, R56 ;  /* 0x000000385a387220 */ /* 0x040fe20000400000 */
[----:B-1----:R-:W-:Y:S02]  /*37c0*/  HADD2.F32 R21, -RZ, R8.H1_H1 ;  /* 0x30000008ff157230 */ /* 0x002fe40000004100 */
        /* <DEDUP_REMOVED lines=13> */
[--C-:B------:R-:W-:Y:S02]  /*38a0*/  HADD2.F32 R29, -RZ, R11.reuse.H1_H1 ;  /* 0x3000000bff1d7230 */ /* 0x100fe40000004100 */
[C---:B------:R-:W-:Y:S01]  /*38b0*/  FMUL R22, R90.reuse, R63 ;  /* 0x0000003f5a167220 */ /* 0x040fe20000400000 */
[----:B------:R-:W-:Y:S02]  /*38c0*/  HADD2.F32 R27, -RZ, R11.H0_H0 ;  /* 0x2000000bff1b7230 */ /* 0x000fe40000004100 */
[----:B------:R-:W-:Y:S01]  /*38d0*/  FMUL R62, R90, R62 ;  /* 0x0000003e5a3e7220 */ /* 0x000fe20000400000 */
[C---:B------:R-:W-:Y:S01]  /*38e0*/  FFMA R60, R89.reuse, R23, R60 ;  /* 0x00000017593c7223 */ /* 0x040fe2000000003c */
[C---:B------:R-:W-:Y:S01]  /*38f0*/  FFMA R23, R89.reuse, R25, R20 ;  /* 0x0000001959177223 */ /* 0x040fe20000000014 */
[----:B------:R-:W-:Y:S01]  /*3900*/  FFMA R25, R89, R29, R22 ;  /* 0x0000001d59197223 */ /* 0x000fe20000000016 */
[----:B----4-:R-:W-:-:S02]  /*3910*/  HADD2.F32 R29, -RZ, R5.H0_H0 ;  /* 0x20000005ff1d7230 */ /* 0x010fc40000004100 */
[C---:B------:R-:W-:Y:S01]  /*3920*/  FFMA R62, R89.reuse, R27, R62 ;  /* 0x0000001b593e7223 */ /* 0x040fe2000000003e */
[C---:B------:R-:W-:Y:S01]  /*3930*/  FMUL R66, R90.reuse, R66 ;  /* 0x000000425a427220 */ /* 0x040fe20000400000 */
[--C-:B------:R-:W-:Y:S02]  /*3940*/  HADD2.F32 R24, -RZ, R4.reuse.H0_H0 ;  /* 0x20000004ff187230 */ /* 0x100fe40000004100 */
[C---:B------:R-:W-:Y:S01]  /*3950*/  FMUL R64, R90.reuse, R64 ;  /* 0x000000405a407220 */ /* 0x040fe20000400000 */
[----:B------:R-:W-:Y:S02]  /*3960*/  HADD2.F32 R31, -RZ, R5.H1_H1 ;  /* 0x30000005ff1f7230 */ /* 0x000fe40000004100 */
        /* <DEDUP_REMOVED lines=48> */
.L_x_73:
[----:B------:R-:W-:Y:S05]  /*3c70*/  BSYNC B0 ;  /* 0x0000000000007941 */ /* 0x000fea0003800000 */
.L_x_72:
[----:B------:R-:W-:Y:S06]  /*3c80*/  BAR.SYNC.DEFER_BLOCKING 0x1, 0x100 ;  /* 0x0044000000007b1d */ /* 0x000fec0000010000 */
[----:B------:R-:W-:Y:S04]  /*3c90*/  BSSY B0, `(.L_x_74) ;  /* 0x0000009000007945 */ /* 0x000fe80003800000 */
[----:B------:R-:W-:Y:S05]  /*3ca0*/  @P0 BRA `(.L_x_75) ;  /* 0x00000000001c0947 */ /* 0x000fea0003800000 */
[----:B------:R-:W-:-:S13]  /*3cb0*/  ISETP.NE.AND P3, PT, R99, 0x3, PT ;  /* 0x000000036300780c */ /* 0x000fda0003f65270 */
[----:B------:R-:W-:Y:S05]  /*3cc0*/  @!P3 BRA `(.L_x_76) ;  /* 0x000000000004b947 */ /* 0x000fea0003800000 */
[----:B------:R-:W-:Y:S01]  /*3cd0*/  BPT.TRAP 0x1 ;  /* 0x000000040000795c */ /* 0x000fe20000300000 */
.L_x_76:
[----:B------:R-:W-:-:S04]  /*3ce0*/  ULEA UR4, UR40, UR51, 0x3 ;  /* 0x0000003328047291 */ /* 0x000fc8000f8e183f */
[----:B------:R-:W-:-:S04]  /*3cf0*/  UIADD3 UR4, UR4, 0x80, URZ ;  /* 0x0000008004047890 */ /* 0x000fc8000fffe03f */
[----:B------:R-:W-:-:S09]  /*3d00*/  UPRMT UR4, UR50, 0x654, UR4 ;  /* 0x0000065432047896 */ /* 0x000fd20008000004 */
[----:B------:R-:W-:Y:S03]  /*3d10*/  SYNCS.ARRIVE.TRANS64.RED.A1T0 RZ, [UR4], RZ ;  /* 0x000000ffffff79a7 */ /* 0x000fe60008100404 */
.L_x_75:
[----:B------:R-:W-:Y:S05]  /*3d20*/  BSYNC B0 ;  /* 0x0000000000007941 */ /* 0x000fea0003800000 */
.L_x_74:
[----:B------:R-:W-:Y:S01]  /*3d30*/  UIADD3 UR4, UR40, 0x1, URZ ;  /* 0x0000000128047890 */ /* 0x000fe2000fffe03f */
[----:B------:R-:W-:Y:S03]  /*3d40*/  BSSY B0, `(.L_x_77) ;  /* 0x0000012000007945 */ /* 0x000fe60003800000 */
[----:B------:R-:W-:-:S04]  /*3d50*/  UISETP.NE.AND UP0, UPT, UR4, 0x4, UPT ;  /* 0x000000040400788c */ /* 0x000fc8000bf05270 */
[----:B------:R-:W-:Y:S01]  /*3d60*/  USEL UR40, UR4, URZ, UP0 ;  /* 0x0000003f04287287 */ /* 0x000fe20008000000 */
[----:B------:R-:W-:Y:S11]  /*3d70*/  @P0 BRA `(.L_x_78) ;  /* 0x0000000000380947 */ /* 0x000ff60003800000 */
[----:B------:R-:W-:-:S13]  /*3d80*/  ISETP.NE.AND P3, PT, R99, 0x3, PT ;  /* 0x000000036300780c */ /* 0x000fda0003f65270 */
[----:B------:R-:W-:Y:S05]  /*3d90*/  @!P3 BRA `(.L_x_79) ;  /* 0x000000000004b947 */ /* 0x000fea0003800000 */
[----:B------:R-:W-:Y:S01]  /*3da0*/  BPT.TRAP 0x1 ;  /* 0x000000040000795c */ /* 0x000fe20000300000 */
.L_x_79:
[----:B------:R-:W-:Y:S01]  /*3db0*/  SHF.L.U32 R14, R14, 0x1f, RZ ;  /* 0x0000001f0e0e7819 */ /* 0x000fe200000006ff */
[----:B------:R-:W-:Y:S01]  /*3dc0*/  BSSY B1, `(.L_x_80) ;  /* 0x0000006000017945 */ /* 0x000fe20003800000 */
[C---:B------:R-:W-:Y:S01]  /*3dd0*/  LEA R15, R0.reuse, UR51, 0x3 ;  /* 0x00000033000f7c11 */ /* 0x040fe2000f8e18ff */
[----:B------:R-:W-:-:S03]  /*3de0*/  @!P4 IMAD R0, R0, 0x2000, R13 ;  /* 0x000020000000c824 */ /* 0x000fc600078e020d */
[----:B------:R-:W2:Y:S01]  /*3df0*/  SYNCS.PHASECHK.TRANS64.TRYWAIT P3, [R15+URZ+0x60], R14 ;  /* 0x0000600e0f0075a7 */ /* 0x000ea2000806017f */
[----:B------:R-:W-:Y:S01]  /*3e00*/  @!P4 IMAD R13, R95, 0x2, R0 ;  /* 0x000000025f0dc824 */ /* 0x000fe200078e0200 */
[----:B--2---:R-:W-:Y:S06]  /*3e10*/  @!P3 BRA `(.L_x_81) ;  /* 0x000000380078b947 */ /* 0x004fec0003800000 */
.L_x_169:
[----:B------:R-:W-:Y:S05]  /*3e20*/  BSYNC B1 ;  /* 0x0000000000017941 */ /* 0x000fea0003800000 */
.L_x_80:
[----:B------:R-:W-:Y:S05]  /*3e30*/  @!P4 WARPSYNC.ALL ;  /* 0x000000000000c948 */ /* 0x000fea0003800000 */
[----:B------:R3:W4:Y:S04]  /*3e40*/  @!P4 LDSM.16.M88.4 R8, [R0] ;  /* 0x000000000008c83b */ /* 0x0007280000000200 */
[----:B------:R3:W1:Y:S02]  /*3e50*/  @!P4 LDSM.16.M88.4 R4, [R13] ;  /* 0x000000000d04c83b */ /* 0x0006640000000200 */
.L_x_78:
[----:B------:R-:W-:Y:S05]  /*3e60*/  BSYNC B0 ;  /* 0x0000000000007941 */ /* 0x000fea0003800000 */
.L_x_77:
[----:B-1--4-:R-:W-:Y:S02]  /*3e70*/  HADD2.F32 R22, -RZ, R10.H0_H0 ;  /* 0x2000000aff167230 */ /* 0x012fe40000004100 */
[C---:B------:R-:W-:Y:S01]  /*3e80*/  FMUL R77, R90.reuse, R77 ;  /* 0x0000004d5a4d7220 */ /* 0x040fe20000400000 */
[----:B---3--:R-:W-:Y:S02]  /*3e90*/  HADD2.F32 R0, -RZ, R8.H0_H0 ;  /* 0x20000008ff007230 */ /* 0x008fe40000004100 */
[C---:B------:R-:W-:Y:S01]  /*3ea0*/  FMUL R72, R90.reuse, R72 ;  /* 0x000000485a487220 */ /* 0x040fe20000400000 */
[----:B------:R-:W-:Y:S02]  /*3eb0*/  HADD2.F32 R10, -RZ, R10.H1_H1 ;  /* 0x3000000aff0a7230 */ /* 0x000fe40000004100 */
[C---:B------:R-:W-:Y:S01]  /*3ec0*/  FMUL R73, R90.reuse, R73 ;  /* 0x000000495a497220 */ /* 0x040fe20000400000 */
[--C-:B------:R-:W-:Y:S02]  /*3ed0*/  HADD2.F32 R24, -RZ, R11.reuse.H0_H0 ;  /* 0x2000000bff187230 */ /* 0x100fe40000004100 */
[----:B------:R-:W-:Y:S01]  /*3ee0*/  FMUL R75, R90, R75 ;  /* 0x0000004b5a4b7220 */ /* 0x000fe20000400000 */
[----:B------:R-:W-:-:S02]  /*3ef0*/  HADD2.F32 R26, -RZ, R11.H1_H1 ;  /* 0x3000000bff1a7230 */ /* 0x000fc40000004100 */
[C---:B------:R-:W-:Y:S01]  /*3f00*/  FMUL R11, R90.reuse, R76 ;  /* 0x0000004c5a0b7220 */ /* 0x040fe20000400000 */
[----:B------:R-:W-:Y:S02]  /*3f10*/  HADD2.F32 R8, -RZ, R8.H1_H1 ;  /* 0x30000008ff087230 */ /* 0x000fe40000004100 */
[C---:B------:R-:W-:Y:S01]  /*3f20*/  FMUL R13, R90.reuse, R78 ;  /* 0x0000004e5a0d7220 */ /* 0x040fe20000400000 */
[--C-:B--2---:R-:W-:Y:S02]  /*3f30*/  HADD2.F32 R14, -RZ, R9.reuse.H0_H0 ;  /* 0x20000009ff0e7230 */ /* 0x104fe40000004100 */
[C---:B------:R-:W-:Y:S01]  /*3f40*/  FMUL R79, R90.reuse, R79 ;  /* 0x0000004f5a4f7220 */ /* 0x040fe20000400000 */
[----:B------:R-:W-:Y:S02]  /*3f50*/  HADD2.F32 R20, -RZ, R9.H1_H1 ;  /* 0x30000009ff147230 */ /* 0x000fe40000004100 */
[----:B------:R-:W-:Y:S01]  /*3f60*/  FMUL R9, R90, R74 ;  /* 0x0000004a5a097220 */ /* 0x000fe20000400000 */
[----:B------:R-:W-:-:S02]  /*3f70*/  HADD2.F32 R28, -RZ, R4.H0_H0 ;  /* 0x20000004ff1c7230 */ /* 0x000fc40000004100 */
[C---:B------:R-:W-:Y:S01]  /*3f80*/  FMUL R15, R90.reuse, R80 ;  /* 0x000000505a0f7220 */ /* 0x040fe20000400000 */
[----:B------:R-:W-:Y:S02]  /*3f90*/  HADD2.F32 R34, -RZ, R6.H0_H0 ;  /* 0x20000006ff227230 */ /* 0x000fe40000004100 */
        /* <DEDUP_REMOVED lines=58> */
.L_x_83:
[----:B------:R-:W-:Y:S05]  /*4340*/  BSYNC B0 ;  /* 0x0000000000007941 */ /* 0x000fea0003800000 */
.L_x_82:
[----:B------:R-:W-:Y:S06]  /*4350*/  BAR.SYNC.DEFER_BLOCKING 0x1, 0x100 ;  /* 0x0044000000007b1d */ /* 0x000fec0000010000 */
[----:B------:R-:W-:Y:S04]  /*4360*/  BSSY B0, `(.L_x_84) ;  /* 0x0000009000007945 */ /* 0x000fe80003800000 */
[----:B------:R-:W-:Y:S05]  /*4370*/  @P0 BRA `(.L_x_85) ;  /* 0x00000000001c0947 */ /* 0x000fea0003800000 */
[----:B------:R-:W-:-:S13]  /*4380*/  ISETP.NE.AND P0, PT, R99, 0x3, PT ;  /* 0x000000036300780c */ /* 0x000fda0003f05270 */
[----:B------:R-:W-:Y:S05]  /*4390*/  @!P0 BRA `(.L_x_86) ;  /* 0x0000000000048947 */ /* 0x000fea0003800000 */
[----:B------:R-:W-:Y:S01]  /*43a0*/  BPT.TRAP 0x1 ;  /* 0x000000040000795c */ /* 0x000fe20000300000 */
.L_x_86:
[----:B------:R-:W-:-:S04]  /*43b0*/  ULEA UR4, UR40, UR51, 0x3 ;  /* 0x0000003328047291 */ /* 0x000fc8000f8e183f */
[----:B------:R-:W-:-:S04]  /*43c0*/  UIADD3 UR4, UR4, 0x80, URZ ;  /* 0x0000008004047890 */ /* 0x000fc8000fffe03f */
[----:B------:R-:W-:-:S09]  /*43d0*/  UPRMT UR4, UR50, 0x654, UR4 ;  /* 0x0000065432047896 */ /* 0x000fd20008000004 */
[----:B------:R-:W-:Y:S03]  /*43e0*/  SYNCS.ARRIVE.TRANS64.RED.A1T0 RZ, [UR4], RZ ;  /* 0x000000ffffff79a7 */ /* 0x000fe60008100404 */
.L_x_85:
[----:B------:R-:W-:Y:S05]  /*43f0*/  BSYNC B0 ;  /* 0x0000000000007941 */ /* 0x000fea0003800000 */
.L_x_84:
[----:B------:R-:W-:Y:S01]  /*4400*/  IADD3 R16, P0, R16, UR38, RZ ;  /* 0x0000002610107c10 */ /* 0x000fe2000ff1e0ff */
[----:B------:R-:W-:Y:S01]  /*4410*/  ULDC.64 UR4, c[0x0][0x8f8] ;  /* 0x00023e0000047ab9 */ /* 0x000fe20000000a00 */
[----:B------:R-:W-:Y:S01]  /*4420*/  UIADD3 UR40, UR40, 0x1, URZ ;  /* 0x0000000128287890 */ /* 0x000fe2000fffe03f */
[----:B------:R-:W-:Y:S01]  /*4430*/  PRMT R0, RZ, 0x7610, R0 ;  /* 0x00007610ff007816 */ /* 0x000fe20000000000 */
[----:B------:R-:W-:Y:S01]  /*4440*/  UMOV UR47, 0xffffffff ;  /* 0xffffffff002f7882 */ /* 0x000fe20000000000 */
[----:B------:R-:W-:Y:S01]  /*4450*/  IADD3.X R17, R17, UR37, RZ, P0, !PT ;  /* 0x0000002511117c10 */ /* 0x000fe200087fe4ff */
[----:B------:R-:W-:Y:S01]  /*4460*/  UISETP.NE.AND UP0, UPT, UR40, 0x4, UPT ;  /* 0x000000042800788c */ /* 0x000fe2000bf05270 */
[----:B------:R-:W-:Y:S01]  /*4470*/  ISETP.GE.U32.AND P0, PT, R16, UR4, PT ;  /* 0x0000000410007c0c */ /* 0x000fe2000bf06070 */
[----:B------:R-:W-:Y:S01]  /*4480*/  IMAD.MOV.U32 R22, RZ, RZ, -0x1 ;  /* 0xffffffffff167424 */ /* 0x000fe200078e00ff */
[----:B------:R-:W-:Y:S01]  /*4490*/  MOV R23, 0xffffffff ;  /* 0xffffffff00177802 */ /* 0x000fe20000000f00 */
[----:B------:R-:W-:Y:S01]  /*44a0*/  USEL UR40, UR40, URZ, UP0 ;  /* 0x0000003f28287287 */ /* 0x000fe20008000000 */
[----:B------:R-:W-:-:S13]  /*44b0*/  ISETP.GE.U32.AND.EX P0, PT, R17, UR5, PT, P0 ;  /* 0x0000000511007c0c */ /* 0x000fda000bf06100 */
[----:B------:R-:W-:Y:S05]  /*44c0*/  @P0 BRA `(.L_x_87) ;  /* 0x00000004004c0947 */ /* 0x000fea0003800000 */
[----:B-1----:R-:W1:Y:S01]  /*44d0*/  LDC.64 R10, c[0x0][0x8d0] ;  /* 0x00023400ff0a7b82 */ /* 0x002e620000000a00 */
[----:B------:R-:W2:Y:S01]  /*44e0*/  S2R R12, SR_CTAID.X ;  /* 0x00000000000c7919 */ /* 0x000ea20000002500 */
[----:B------:R-:W-:Y:S02]  /*44f0*/  IMAD.MOV.U32 R8, RZ, RZ, R16 ;  /* 0x000000ffff087224 */ /* 0x000fe400078e0010 */
[----:B------:R-:W-:Y:S01]  /*4500*/  IMAD.MOV.U32 R9, RZ, RZ, R17 ;  /* 0x000000ffff097224 */ /* 0x000fe200078e0011 */
[----:B------:R-:W3:Y:S03]  /*4510*/  S2R R20, SR_CTAID.Y ;  /* 0x0000000000147919 */ /* 0x000ee60000002600 */
[----:B------:R-:W4:Y:S08]  /*4520*/  LDC R0, c[0x0][0x8d8] ;  /* 0x00023600ff007b82 */ /* 0x000f300000000800 */
[----:B------:R-:W2:Y:S01]  /*4530*/  LDC.64 R14, c[0x0][0x8c8] ;  /* 0x00023200ff0e7b82 */ /* 0x000ea20000000a00 */
[----:B-1----:R-:W-:-:S04]  /*4540*/  ISETP.NE.U32.AND P0, PT, R10, RZ, PT ;  /* 0x000000ff0a00720c */ /* 0x002fc80003f05070 */
[----:B------:R-:W-:-:S13]  /*4550*/  ISETP.NE.AND.EX P0, PT, R11, RZ, PT, P0 ;  /* 0x000000ff0b00720c */ /* 0x000fda0003f05300 */
[----:B--234-:R-:W-:Y:S05]  /*4560*/  @!P0 BRA `(.L_x_88) ;  /* 0x0000000000288947 */ /* 0x01cfea0003800000 */
[----:B------:R-:W1:Y:S02]  /*4570*/  LDC R3, c[0x0][0x8dc] ;  /* 0x00023700ff037b82 */ /* 0x000e640000000800 */
[----:B-1----:R-:W-:-:S05]  /*4580*/  IADD3 R3, P0, R16, R3, RZ ;  /* 0x0000000310037210 */ /* 0x002fca0007f1e0ff */
        /* <DEDUP_REMOVED lines=8> */
.L_x_88:
[-CC-:B------:R-:W-:Y:S01]  /*4610*/  SHF.R.U64 R29, R8, R0.reuse, R9.reuse ;  /* 0x00000000081d7219 */ /* 0x180fe20000001209 */
[----:B------:R-:W1:Y:S01]  /*4620*/  LDC.64 R24, c[0x0][0x8e8] ;  /* 0x00023a00ff187b82 */ /* 0x000e620000000a00 */
[----:B------:R-:W-:Y:S01]  /*4630*/  SHF.R.U32.HI R0, RZ, R0, R9 ;  /* 0x00000000ff007219 */ /* 0x000fe20000011609 */
[----:B------:R-:W-:Y:S01]  /*4640*/  ULDC UR4, c[0x0][0x150] ;  /* 0x0000540000047ab9 */ /* 0x000fe20000000800 */
[----:B------:R-:W-:Y:S02]  /*4650*/  IADD3 R3, P0, RZ, -R29, RZ ;  /* 0x8000001dff037210 */ /* 0x000fe40007f1e0ff */
[----:B------:R-:W-:Y:S02]  /*4660*/  I2FP.F32.U32 R7, R12 ;  /* 0x0000000c00077245 */ /* 0x000fe40000201000 */
[----:B------:R-:W-:Y:S01]  /*4670*/  IADD3.X R5, RZ, ~R0, RZ, P0, !PT ;  /* 0x80000000ff057210 */ /* 0x000fe200007fe4ff */
[----:B------:R-:W2:Y:S02]  /*4680*/  LDC R6, c[0x0][0x8c0] ;  /* 0x00023000ff067b82 */ /* 0x000ea40000000800 */
[----:B------:R-:W-:Y:S01]  /*4690*/  FMUL R7, R7, UR4 ;  /* 0x0000000407077c20 */ /* 0x000fe20008400000 */
[----:B------:R-:W-:Y:S01]  /*46a0*/  ULDC UR4, c[0x0][0x154] ;  /* 0x0000550000047ab9 */ /* 0x000fe20000000800 */
[----:B------:R-:W-:-:S02]  /*46b0*/  IMAD R0, R5, R14, RZ ;  /* 0x0000000e05007224 */ /* 0x000fc400078e02ff */
[C---:B------:R-:W-:Y:S02]  /*46c0*/  IMAD.WIDE.U32 R4, R3.reuse, R14, R16 ;  /* 0x0000000e03047225 */ /* 0x040fe400078e0010 */
[----:B------:R-:W3:Y:S01]  /*46d0*/  LDC R11, c[0x0][0x8b0] ;  /* 0x00022c00ff0b7b82 */ /* 0x000ee20000000800 */
[----:B------:R-:W4:Y:S01]  /*46e0*/  F2I.U32.TRUNC.NTZ R7, R7 ;  /* 0x0000000700077305 */ /* 0x000f22000020f000 */
[----:B------:R-:W-:-:S04]  /*46f0*/  IMAD R3, R3, R15, R0 ;  /* 0x0000000f03037224 */ /* 0x000fc800078e0200 */
[----:B------:R-:W-:Y:S01]  /*4700*/  IMAD.IADD R3, R5, 0x1, R3 ;  /* 0x0000000105037824 */ /* 0x000fe200078e0203 */
[----:B------:R-:W-:Y:S01]  /*4710*/  I2FP.F32.U32 R5, R20 ;  /* 0x0000001400057245 */ /* 0x000fe20000201000 */
[----:B------:R-:W5:Y:S01]  /*4720*/  LDC R8, c[0x0][0x900] ;  /* 0x00024000ff087b82 */ /* 0x000f620000000800 */
[----:B-1----:R-:W-:-:S04]  /*4730*/  ISETP.NE.U32.AND P0, PT, R24, RZ, PT ;  /* 0x000000ff1800720c */ /* 0x002fc80003f05070 */
[----:B------:R-:W-:-:S03]  /*4740*/  ISETP.NE.AND.EX P0, PT, R25, RZ, PT, P0 ;  /* 0x000000ff1900720c */ /* 0x000fc60003f05300 */
[----:B------:R-:W1:Y:S01]  /*4750*/  LDC R9, c[0x0][0x144] ;  /* 0x00005100ff097b82 */ /* 0x000e620000000800 */
[-C--:B--2---:R-:W-:Y:S01]  /*4760*/  SHF.R.U32.HI R0, RZ, R6.reuse, R3 ;  /* 0x00000006ff007219 */ /* 0x084fe20000011603 */
[----:B----4-:R-:W-:Y:S01]  /*4770*/  IMAD.MOV R7, RZ, RZ, -R7 ;  /* 0x000000ffff077224 */ /* 0x010fe200078e0a07 */
[----:B------:R-:W-:Y:S01]  /*4780*/  SHF.R.U64 R13, R4, R6, R3 ;  /* 0x00000006040d7219 */ /* 0x000fe20000001203 */
[----:B------:R-:W-:-:S04]  /*4790*/  FMUL R6, R5, UR4 ;  /* 0x0000000405067c20 */ /* 0x000fc80008400000 */
[----:B------:R-:W2:Y:S01]  /*47a0*/  LDC R21, c[0x0][0x148] ;  /* 0x00005200ff157b82 */ /* 0x000ea20000000800 */
[-CC-:B---3--:R-:W-:Y:S02]  /*47b0*/  SHF.R.U64 R10, R13, R11.reuse, R0.reuse ;  /* 0x0000000b0d0a7219 */ /* 0x188fe40000001200 */
[----:B------:R-:W-:Y:S02]  /*47c0*/  SHF.R.U32.HI R3, RZ, R11, R0 ;  /* 0x0000000bff037219 */ /* 0x000fe40000011600 */
[----:B------:R3:W4:Y:S03]  /*47d0*/  F2I.U32.TRUNC.NTZ R0, R6 ;  /* 0x0000000600007305 */ /* 0x000726000020f000 */
[----:B------:R-:W2:Y:S01]  /*47e0*/  LDC R14, c[0x0][0x8f0] ;  /* 0x00023c00ff0e7b82 */ /* 0x000ea20000000800 */
[-CC-:B-----5:R-:W-:Y:S02]  /*47f0*/  SHF.R.U64 R15, R10, R8.reuse, R3.reuse ;  /* 0x000000080a0f7219 */ /* 0x1a0fe40000001203 */
[----:B------:R-:W-:-:S03]  /*4800*/  SHF.R.U32.HI R5, RZ, R8, R3 ;  /* 0x00000008ff057219 */ /* 0x000fc60000011603 */
[----:B------:R-:W-:Y:S02]  /*4810*/  IMAD.MOV.U32 R4, RZ, RZ, R15 ;  /* 0x000000ffff047224 */ /* 0x000fe400078e000f */
[----:B------:R-:W2:Y:S01]  /*4820*/  LDC R26, c[0x0][0x8e0] ;  /* 0x00023800ff1a7b82 */ /* 0x000ea20000000800 */
[----:B-1----:R-:W-:-:S07]  /*4830*/  IMAD R23, R9, R7, R12 ;  /* 0x0000000709177224 */ /* 0x002fce00078e020c */
[----:B------:R-:W1:Y:S08]  /*4840*/  LDC R27, c[0x0][0x8b8] ;  /* 0x00022e00ff1b7b82 */ /* 0x000e700000000800 */
[----:B------:R-:W1:Y:S01]  /*4850*/  LDC R28, c[0x0][0x8a8] ;  /* 0x00022a00ff1c7b82 */ /* 0x000e620000000800 */
[----:B---34-:R-:W-:Y:S05]  /*4860*/  @!P0 BRA `(.L_x_89) ;  /* 0x0000000000288947 */ /* 0x018fea0003800000 */
[----:B------:R-:W3:Y:S02]  /*4870*/  LDC R4, c[0x0][0x8f4] ;  /* 0x00023d00ff047b82 */ /* 0x000ee40000000800 */
[----:B---3--:R-:W-:-:S05]  /*4880*/  IADD3 R3, P0, R15, R4, RZ ;  /* 0x000000040f037210 */ /* 0x008fca0007f1e0ff */
        /* <DEDUP_REMOVED lines=8> */
.L_x_89:
[----:B------:R-:W-:Y:S02]  /*4910*/  ISETP.NE.AND P0, PT, R2, 0x1, PT ;  /* 0x000000010200780c */ /* 0x000fe40003f05270 */
[----:B--2---:R-:W-:Y:S01]  /*4920*/  SHF.R.U64 R3, R4, R14, R5 ;  /* 0x0000000e04037219 */ /* 0x004fe20000001205 */
[----:B------:R-:W-:Y:S01]  /*4930*/  IMAD.MOV R5, RZ, RZ, -R0 ;  /* 0x000000ffff057224 */ /* 0x000fe200078e0a00 */
[----:B------:R-:W-:Y:S02]  /*4940*/  LOP3.LUT R0, R10, R97, RZ, 0xc0, !PT ;  /* 0x000000610a007212 */ /* 0x000fe400078ec0ff */
[----:B------:R-:W-:Y:S01]  /*4950*/  R2UR UR47, R29 ;  /* 0x000000001d2f72ca */ /* 0x000fe200000e0000 */
[----:B------:R-:W-:Y:S02]  /*4960*/  IMAD.MOV R4, RZ, RZ, -R3 ;  /* 0x000000ffff047224 */ /* 0x000fe400078e0a03 */
[----:B------:R-:W-:Y:S01]  /*4970*/  IMAD R22, R91, R3, R0 ;  /* 0x000000035b167224 */ /* 0x000fe200078e0200 */
[----:B------:R-:W-:Y:S01]  /*4980*/  LOP3.LUT R3, R13, R96, RZ, 0xc0, !PT ;  /* 0x000000600d037212 */ /* 0x000fe200078ec0ff */
[----:B------:R-:W-:-:S02]  /*4990*/  IMAD R0, R4, R26, R15 ;  /* 0x0000001a04007224 */ /* 0x000fc400078e020f */
[----:B------:R-:W-:Y:S02]  /*49a0*/  @P0 IMAD R23, R21, R5, R20 ;  /* 0x0000000515170224 */ /* 0x000fe400078e0214 */
[----:B-1----:R-:W-:Y:S02]  /*49b0*/  IMAD R3, R0, R28, R3 ;  /* 0x0000001c00037224 */ /* 0x002fe400078e0203 */
[----:B------:R-:W-:Y:S02]  /*49c0*/  IMAD R22, R22, R27, R23 ;  /* 0x0000001b16167224 */ /* 0x000fe400078e0217 */
[----:B------:R-:W-:-:S03]  /*49d0*/  IMAD.MOV.U32 R0, RZ, RZ, 0x1 ;  /* 0x00000001ff007424 */ /* 0x000fc600078e00ff */
[----:B------:R-:W-:Y:S02]  /*49e0*/  SEL R23, R3, R22, !P0 ;  /* 0x0000001603177207 */ /* 0x000fe40004000000 */
[----:B------:R-:W-:-:S07]  /*49f0*/  SEL R22, R22, R3, !P0 ;  /* 0x0000000316167207 */ /* 0x000fce0004000000 */
.L_x_87:
[----:B------:R-:W-:Y:S01]  /*4a00*/  LOP3.LUT P0, RZ, R0, 0xff, RZ, 0xc0, !PT ;  /* 0x000000ff00ff7812 */ /* 0x000fe2000780c0ff */
[----:B------:R-:W-:Y:S02]  /*4a10*/  UIMAD.WIDE.U32 UR4, UR43, -0x55555555, URZ ;  /* 0xaaaaaaab2b0478a5 */ /* 0x000fe4000f8e003f */
[----:B------:R-:W-:Y:S02]  /*4a20*/  UIADD3 UR41, UR41, 0x4, URZ ;  /* 0x0000000429297890 */ /* 0x000fe4000fffe03f */
[----:B------:R-:W-:-:S04]  /*4a30*/  USHF.R.U32.HI UR4, URZ, 0x2, UR5 ;  /* 0x000000023f047899 */ /* 0x000fc80008011605 */
[----:B------:R-:W-:-:S04]  /*4a40*/  UIMAD UR43, UR4, -0x6, UR43 ;  /* 0xfffffffa042b78a4 */ /* 0x000fc8000f8e022b */
[----:B------:R-:W-:Y:S08]  /*4a50*/  @P0 BRA `(.L_x_90) ;  /* 0xffffffc800fc0947 */ /* 0x000ff0000383ffff */
[----:B------:R-:W-:-:S13]  /*4a60*/  PLOP3.LUT P0, PT, PT, PT, PT, 0x8, 0x0 ;  /* 0x000000000000781c */ /* 0x000fda0003f0e170 */
.L_x_18:
[----:B------:R-:W-:Y:S05]  /*4a70*/  @P0 BRA `(.L_x_10) ;  /* 0x0000002800ec0947 */ /* 0x000fea0003800000 */
[----:B------:R-:W-:Y:S01]  /*4a80*/  ULDC.64 UR6, c[0x0][0x588] ;  /* 0x0001620000067ab9 */ /* 0x000fe20000000a00 */
[----:B------:R-:W-:Y:S01]  /*4a90*/  ISETP.NE.AND.EX P1, PT, R102, RZ, PT, P1 ;  /* 0x000000ff6600720c */ /* 0x000fe20003f25310 */
[----:B------:R-:W-:-:S04]  /*4aa0*/  DEPBAR.LE SB0, 0x0 ;  /* 0x000080000000791a */ /* 0x000fc80000000000 */
[----:B------:R-:W-:Y:S01]  /*4ab0*/  ISETP.NE.U32.AND P0, PT, RZ, UR6, PT ;  /* 0x00000006ff007c0c */ /* 0x000fe2000bf05070 */
[----:B------:R-:W-:Y:S03]  /*4ac0*/  BSSY B0, `(.L_x_91) ;  /* 0x0000014000007945 */ /* 0x000fe60003800000 */
[----:B------:R-:W-:-:S13]  /*4ad0*/  ISETP.NE.AND.EX P0, PT, RZ, UR7, PT, P0 ;  /* 0x00000007ff007c0c */ /* 0x000fda000bf05300 */
[----:B------:R-:W-:Y:S05]  /*4ae0*/  @P0 BRA P1, `(.L_x_92) ;  /* 0x0000000000440947 */ /* 0x000fea0000800000 */
[----:B------:R-:W-:-:S04]  /*4af0*/  ISETP.NE.U32.AND P0, PT, R101, RZ, PT ;  /* 0x000000ff6500720c */ /* 0x000fc80003f05070 */
[----:B------:R-:W-:-:S13]  /*4b00*/  ISETP.NE.AND.EX P0, PT, R102, RZ, PT, P0 ;  /* 0x000000ff6600720c */ /* 0x000fda0003f05300 */
[----:B------:R-:W-:Y:S05]  /*4b10*/  @!P0 BRA `(.L_x_93) ;  /* 0x00000000002c8947 */ /* 0x000fea0003800000 */
[----:B------:R-:W-:-:S13]  /*4b20*/  LOP3.LUT P0, RZ, R88, 0xff, RZ, 0xc0, !PT ;  /* 0x000000ff58ff7812 */ /* 0x000fda000780c0ff */
[----:B------:R-:W-:Y:S05]  /*4b30*/  @!P0 BRA `(.L_x_94) ;  /* 0x0000000000108947 */ /* 0x000fea0003800000 */
[----:B-----5:R-:W-:-:S13]  /*4b40*/  FSETP.NEU.AND P0, PT, R89, RZ, PT ;  /* 0x000000ff5900720b */ /* 0x020fda0003f0d000 */
[----:B------:R-:W-:Y:S05]  /*4b50*/  @!P0 BREAK B0 ;  /* 0x0000000000008942 */ /* 0x000fea0003800000 */
[----:B------:R-:W-:Y:S05]  /*4b60*/  @P0 BRA `(.L_x_92) ;  /* 0x0000000000240947 */ /* 0x000fea0003800000 */
[----:B------:R-:W-:Y:S05]  /*4b70*/  BRA `(.L_x_10) ;  /* 0x0000002800ac7947 */ /* 0x000fea0003800000 */
.L_x_94:
[----:B------:R-:W-:-:S04]  /*4b80*/  ISETP.NE.U32.AND P0, PT, RZ, UR6, PT ;  /* 0x00000006ff007c0c */ /* 0x000fc8000bf05070 */
[----:B------:R-:W-:-:S13]  /*4b90*/  ISETP.NE.AND.EX P0, PT, RZ, UR7, PT, P0 ;  /* 0x00000007ff007c0c */ /* 0x000fda000bf05300 */
[----:B------:R-:W-:Y:S05]  /*4ba0*/  @!P0 BREAK B0 ;  /* 0x0000000000008942 */ /* 0x000fea0003800000 */
[----:B------:R-:W-:Y:S05]  /*4bb0*/  @P0 BRA `(.L_x_92) ;  /* 0x0000000000100947 */ /* 0x000fea0003800000 */
[----:B------:R-:W-:Y:S05]  /*4bc0*/  BRA `(.L_x_10) ;  /* 0x0000002800987947 */ /* 0x000fea0003800000 */
.L_x_93:
[----:B-----5:R-:W-:-:S13]  /*4bd0*/  FSETP.NEU.AND P0, PT, R89, RZ, PT ;  /* 0x000000ff5900720b */ /* 0x020fda0003f0d000 */
[----:B------:R-:W-:Y:S05]  /*4be0*/  @!P0 BREAK B0 ;  /* 0x0000000000008942 */ /* 0x000fea0003800000 */
[----:B------:R-:W-:Y:S05]  /*4bf0*/  @!P0 BRA `(.L_x_10) ;  /* 0x00000028008c8947 */ /* 0x000fea0003800000 */
.L_x_92:
[----:B------:R-:W-:Y:S05]  /*4c00*/  BSYNC B0 ;  /* 0x0000000000007941 */ /* 0x000fea0003800000 */
.L_x_91:
[----:B------:R-:W-:-:S04]  /*4c10*/  LOP3.LUT R18, R18, 0x1, RZ, 0xfc, !PT ;  /* 0x0000000112127812 */ /* 0x000fc800078efcff */
[----:B------:R-:W-:-:S13]  /*4c20*/  ISETP.NE.AND P0, PT, R18, 0x3, PT ;  /* 0x000000031200780c */ /* 0x000fda0003f05270 */
[----:B------:R-:W-:Y:S05]  /*4c30*/  @!P0 BRA `(.L_x_95) ;  /* 0x0000000000048947 */ /* 0x000fea0003800000 */
[----:B------:R-:W-:Y:S01]  /*4c40*/  BPT.TRAP 0x1 ;  /* 0x000000040000795c */ /* 0x000fe20000300000 */
.L_x_95:
[----:B------:R-:W3:Y:S01]  /*4c50*/  S2UR UR5, SR_CgaCtaId ;  /* 0x00000000000579c3 */ /* 0x000ee20000008800 */
[----:B------:R-:W-:Y:S02]  /*4c60*/  UMOV UR4, 0x400 ;  /* 0x0000040000047882 */ /* 0x000fe40000000000 */
[----:B---3--:R-:W-:-:S04]  /*4c70*/  ULEA UR4, UR5, UR4, 0x18 ;  /* 0x0000000405047291 */ /* 0x008fc8000f8ec03f */
[----:B------:R-:W-:-:S04]  /*4c80*/  ULEA UR4, UR40, UR4, 0x3 ;  /* 0x0000000428047291 */ /* 0x000fc8000f8e183f */
[----:B------:R-:W-:-:S04]  /*4c90*/  UIADD3 UR4, UR4, 0x80, URZ ;  /* 0x0000008004047890 */ /* 0x000fc8000fffe03f */
[----:B------:R-:W-:-:S09]  /*4ca0*/  UPRMT UR4, UR5, 0x654, UR4 ;  /* 0x0000065405047896 */ /* 0x000fd20008000004 */
[----:B------:R-:W-:Y:S01]  /*4cb0*/  SYNCS.ARRIVE.TRANS64.RED.A1T0 RZ, [UR4], RZ ;  /* 0x000000ffffff79a7 */ /* 0x000fe20008100404 */
[----:B------:R-:W-:Y:S05]  /*4cc0*/  BRA `(.L_x_10) ;  /* 0x0000002800587947 */ /* 0x000fea0003800000 */
.L_x_9:
[----:B------:R-:W-:Y:S01]  /*4cd0*/  ULDC.64 UR4, c[0x0][0x8f8] ;  /* 0x00023e0000047ab9 */ /* 0x000fe20000000a00 */
[----:B------:R-:W-:Y:S01]  /*4ce0*/  PRMT R11, RZ, 0x7610, R11 ;  /* 0x00007610ff0b7816 */ /* 0x000fe2000000000b */
[----:B------:R-:W-:Y:S01]  /*4cf0*/  IMAD.MOV.U32 R20, RZ, RZ, -0x1 ;  /* 0xffffffffff147424 */ /* 0x000fe200078e00ff */
[----:B------:R-:W-:Y:S01]  /*4d00*/  ISETP.GE.U32.AND P1, PT, R16, UR4, PT ;  /* 0x0000000410007c0c */ /* 0x000fe2000bf26070 */
[----:B------:R-:W-:Y:S01]  /*4d10*/  IMAD.MOV.U32 R7, RZ, RZ, -0x1 ;  /* 0xffffffffff077424 */ /* 0x000fe200078e00ff */
[----:B------:R-:W-:Y:S02]  /*4d20*/  MOV R6, 0xffffffff ;  /* 0xffffffff00067802 */ /* 0x000fe40000000f00 */
[----:B------:R-:W-:-:S13]  /*4d30*/  ISETP.GE.U32.AND.EX P1, PT, R17, UR5, PT, P1 ;  /* 0x0000000511007c0c */ /* 0x000fda000bf26110 */
        /* <DEDUP_REMOVED lines=19> */
.L_x_97:
[--C-:B------:R-:W-:Y:S01]  /*4e70*/  SHF.R.U64 R21, R14, R22, R15.reuse ;  /* 0x000000160e157219 */ /* 0x100fe2000000120f */
[----:B------:R-:W1:Y:S01]  /*4e80*/  LDC.64 R30, c[0x0][0x8e8] ;  /* 0x00023a00ff1e7b82 */ /* 0x000e620000000a00 */
[----:B------:R-:W-:Y:S01]  /*4e90*/  I2FP.F32.U32 R7, R8 ;  /* 0x0000000800077245 */ /* 0x000fe20000201000 */
[----:B------:R-:W-:Y:S01]  /*4ea0*/  ULDC UR4, c[0x0][0x150] ;  /* 0x0000540000047ab9 */ /* 0x000fe20000000800 */
[----:B------:R-:W-:Y:S02]  /*4eb0*/  SHF.R.U32.HI R6, RZ, R22, R15 ;  /* 0x00000016ff067219 */ /* 0x000fe4000001160f */
[----:B------:R-:W-:Y:S01]  /*4ec0*/  IADD3 R9, P1, RZ, -R21, RZ ;  /* 0x80000015ff097210 */ /* 0x000fe20007f3e0ff */
[----:B------:R-:W-:Y:S01]  /*4ed0*/  FMUL R13, R7, UR4 ;  /* 0x00000004070d7c20 */ /* 0x000fe20008400000 */
[----:B------:R-:W-:Y:S01]  /*4ee0*/  ULDC UR4, c[0x0][0x154] ;  /* 0x0000550000047ab9 */ /* 0x000fe20000000800 */
[----:B------:R-:W2:Y:S01]  /*4ef0*/  LDC R20, c[0x0][0x8c0] ;  /* 0x00023000ff147b82 */ /* 0x000ea20000000800 */
[----:B------:R-:W-:Y:S01]  /*4f00*/  IADD3.X R11, RZ, ~R6, RZ, P1, !PT ;  /* 0x80000006ff0b7210 */ /* 0x000fe20000ffe4ff */
[----:B------:R-:W-:-:S02]  /*4f10*/  IMAD.WIDE.U32 R6, R9, R24, R16 ;  /* 0x0000001809067225 */ /* 0x000fc400078e0010 */
[----:B------:R-:W3:Y:S02]  /*4f20*/  F2I.U32.TRUNC.NTZ R13, R13 ;  /* 0x0000000d000d7305 */ /* 0x000ee4000020f000 */
[----:B------:R-:W-:Y:S02]  /*4f30*/  IMAD R12, R11, R24, RZ ;  /* 0x000000180b0c7224 */ /* 0x000fe400078e02ff */
[----:B------:R-:W4:Y:S02]  /*4f40*/  LDC R15, c[0x0][0x144] ;  /* 0x00005100ff0f7b82 */ /* 0x000f240000000800 */
[----:B------:R-:W-:Y:S02]  /*4f50*/  IMAD R9, R9, R25, R12 ;  /* 0x0000001909097224 */ /* 0x000fe400078e020c */
[----:B------:R-:W-:Y:S02]  /*4f60*/  IMAD.MOV.U32 R12, RZ, RZ, -0x1 ;  /* 0xffffffffff0c7424 */ /* 0x000fe400078e00ff */
[----:B------:R-:W-:Y:S01]  /*4f70*/  IMAD.IADD R7, R7, 0x1, R9 ;  /* 0x0000000107077824 */ /* 0x000fe200078e0209 */
[----:B------:R-:W-:Y:S01]  /*4f80*/  I2FP.F32.U32 R9, R10 ;  /* 0x0000000a00097245 */ /* 0x000fe20000201000 */
[----:B------:R-:W5:Y:S01]  /*4f90*/  LDC R22, c[0x0][0x8b0] ;  /* 0x00022c00ff167b82 */ /* 0x000f620000000800 */
[----:B-1----:R-:W-:-:S03]  /*4fa0*/  ISETP.NE.U32.AND P1, PT, R30, RZ, PT ;  /* 0x000000ff1e00720c */ /* 0x002fc60003f25070 */
[----:B------:R-:W-:Y:S01]  /*4fb0*/  FMUL R9, R9, UR4 ;  /* 0x0000000409097c20 */ /* 0x000fe20008400000 */
[----:B------:R-:W-:-:S03]  /*4fc0*/  ISETP.NE.AND.EX P1, PT, R31, RZ, PT, P1 ;  /* 0x000000ff1f00720c */ /* 0x000fc60003f25310 */
[----:B------:R-:W1:Y:S01]  /*4fd0*/  LDC R11, c[0x0][0x900] ;  /* 0x00024000ff0b7b82 */ /* 0x000e620000000800 */
[-C--:B--2---:R-:W-:Y:S01]  /*4fe0*/  SHF.R.U64 R14, R6, R20.reuse, R7 ;  /* 0x00000014060e7219 */ /* 0x084fe20000001207 */
[----:B---3--:R-:W-:Y:S01]  /*4ff0*/  IMAD.MOV R6, RZ, RZ, -R13 ;  /* 0x000000ffff067224 */ /* 0x008fe200078e0a0d */
[----:B------:R-:W-:Y:S02]  /*5000*/  SHF.R.U32.HI R7, RZ, R20, R7 ;  /* 0x00000014ff077219 */ /* 0x000fe40000011607 */
[----:B------:R2:W3:Y:S03]  /*5010*/  F2I.U32.TRUNC.NTZ R20, R9 ;  /* 0x0000000900147305 */ /* 0x0004e6000020f000 */
[----:B------:R-:W2:Y:S01]  /*5020*/  LDC R27, c[0x0][0x148] ;  /* 0x00005200ff1b7b82 */ /* 0x000ea20000000800 */
[----:B----4-:R-:W-:Y:S02]  /*5030*/  IMAD R29, R15, R6, R8 ;  /* 0x000000060f1d7224 */ /* 0x010fe400078e0208 */
[----:B------:R-:W-:-:S05]  /*5040*/  IMAD.MOV.U32 R8, RZ, RZ, 0x1 ;  /* 0x00000001ff087424 */ /* 0x000fca00078e00ff */
[----:B------:R-:W4:Y:S01]  /*5050*/  LDC R24, c[0x0][0x8a8] ;  /* 0x00022a00ff187b82 */ /* 0x000f220000000800 */
[-CC-:B-----5:R-:W-:Y:S02]  /*5060*/  SHF.R.U64 R23, R14, R22.reuse, R7.reuse ;  /* 0x000000160e177219 */ /* 0x1a0fe40000001207 */
[----:B------:R-:W-:-:S05]  /*5070*/  SHF.R.U32.HI R6, RZ, R22, R7 ;  /* 0x00000016ff067219 */ /* 0x000fca0000011607 */
[----:B------:R-:W2:Y:S01]  /*5080*/  LDC R26, c[0x0][0x8f0] ;  /* 0x00023c00ff1a7b82 */ /* 0x000ea20000000800 */
[-CC-:B-1----:R-:W-:Y:S02]  /*5090*/  SHF.R.U64 R25, R23, R11.reuse, R6.reuse ;  /* 0x0000000b17197219 */ /* 0x182fe40000001206 */
[-C--:B------:R-:W-:Y:S02]  /*50a0*/  SHF.L.U32 R12, R12, R11.reuse, RZ ;  /* 0x0000000b0c0c7219 */ /* 0x080fe400000006ff */
[-C--:B------:R-:W-:Y:S01]  /*50b0*/  SHF.R.U32.HI R7, RZ, R11.reuse, R6 ;  /* 0x0000000bff077219 */ /* 0x080fe20000011606 */
[----:B------:R-:W-:Y:S01]  /*50c0*/  IMAD.MOV.U32 R6, RZ, RZ, R25 ;  /* 0x000000ffff067224 */ /* 0x000fe200078e0019 */
[----:B------:R-:W-:Y:S01]  /*50d0*/  SHF.L.U32 R22, R8, R11, RZ ;  /* 0x0000000b08167219 */ /* 0x000fe200000006ff */
[----:B------:R-:W1:Y:S01]  /*50e0*/  LDC R28, c[0x0][0x8e0] ;  /* 0x00023800ff1c7b82 */ /* 0x000e620000000800 */
[----:B------:R-:W-:-:S07]  /*50f0*/  LOP3.LUT R32, RZ, R12, RZ, 0x33, !PT ;  /* 0x0000000cff207212 */ /* 0x000fce00078e33ff */
[----:B------:R-:W1:Y:S01]  /*5100*/  LDC R33, c[0x0][0x8b8] ;  /* 0x00022e00ff217b82 */ /* 0x000e620000000800 */
[----:B---34-:R-:W-:Y:S05]  /*5110*/  @!P1 BRA `(.L_x_98) ;  /* 0x0000000000289947 */ /* 0x018fea0003800000 */
[----:B------:R-:W3:Y:S02]  /*5120*/  LDC R6, c[0x0][0x8f4] ;  /* 0x00023d00ff067b82 */ /* 0x000ee40000000800 */
[----:B---3--:R-:W-:-:S04]  /*5130*/  IADD3 R11, P1, R25, R6, RZ ;  /* 0x00000006190b7210 */ /* 0x008fc80007f3e0ff */
[----:B------:R-:W-:-:S05]  /*5140*/  IADD3.X R15, RZ, R7, RZ, P1, !PT ;  /* 0x00000007ff0f7210 */ /* 0x000fca0000ffe4ff */
[----:B------:R-:W-:-:S04]  /*5150*/  IMAD.WIDE.U32 R6, R15, R30, RZ ;  /* 0x0000001e0f067225 */ /* 0x000fc800078e00ff */
[----:B--2---:R-:W-:-:S04]  /*5160*/  IMAD.WIDE.U32 R8, P1, R11, R31, R6 ;  /* 0x0000001f0b087225 */ /* 0x004fc80007820006 */
[----:B------:R-:W-:-:S04]  /*5170*/  IMAD.WIDE.U32 R6, R11, R30, RZ ;  /* 0x0000001e0b067225 */ /* 0x000fc800078e00ff */
[----:B------:R-:W-:Y:S01]  /*5180*/  IMAD.X R13, RZ, RZ, RZ, P1 ;  /* 0x000000ffff0d7224 */ /* 0x000fe200008e06ff */
[----:B------:R-:W-:Y:S01]  /*5190*/  IADD3 RZ, P1, R7, R8, RZ ;  /* 0x0000000807ff7210 */ /* 0x000fe20007f3e0ff */
[----:B------:R-:W-:-:S04]  /*51a0*/  IMAD.MOV.U32 R12, RZ, RZ, R9 ;  /* 0x000000ffff0c7224 */ /* 0x000fc800078e0009 */
[----:B------:R-:W-:-:S08]  /*51b0*/  IMAD.WIDE.U32.X R6, R15, R31, R12, P1 ;  /* 0x0000001f0f067225 */ /* 0x000fd000008e040c */
.L_x_98:
[----:B------:R-:W-:Y:S01]  /*51c0*/  ISETP.NE.AND P1, PT, R2, 0x1, PT ;  /* 0x000000010200780c */ /* 0x000fe20003f25270 */
[----:B------:R-:W-:Y:S01]  /*51d0*/  IMAD.MOV R20, RZ, RZ, -R20 ;  /* 0x000000ffff147224 */ /* 0x000fe200078e0a14 */
[----:B--2---:R-:W-:Y:S01]  /*51e0*/  SHF.R.U64 R7, R6, R26, R7 ;  /* 0x0000001a06077219 */ /* 0x004fe20000001207 */
[----:B------:R-:W-:Y:S01]  /*51f0*/  VIADD R9, R24, 0xffffffff ;  /* 0xffffffff18097836 */ /* 0x000fe20000000000 */
[----:B------:R-:W-:Y:S02]  /*5200*/  LOP3.LUT R6, R23, R32, RZ, 0xc0, !PT ;  /* 0x0000002017067212 */ /* 0x000fe400078ec0ff */
[----:B------:R-:W-:Y:S01]  /*5210*/  MOV R11, 0x1 ;  /* 0x00000001000b7802 */ /* 0x000fe20000000f00 */
[----:B------:R-:W-:Y:S01]  /*5220*/  IMAD.MOV R8, RZ, RZ, -R7 ;  /* 0x000000ffff087224 */ /* 0x000fe200078e0a07 */
[----:B------:R-:W-:-:S05]  /*5230*/  LOP3.LUT R9, R14, R9, RZ, 0xc0, !PT ;  /* 0x000000090e097212 */ /* 0x000fca00078ec0ff */
[----:B------:R-:W-:Y:S02]  /*5240*/  @P1 IMAD R29, R27, R20, R10 ;  /* 0x000000141b1d1224 */ /* 0x000fe400078e020a */
[----:B------:R-:W-:Y:S02]  /*5250*/  IMAD R20, R22, R7, R6 ;  /* 0x0000000716147224 */ /* 0x000fe400078e0206 */
[----:B-1----:R-:W-:Y:S02]  /*5260*/  IMAD R6, R8, R28, R25 ;  /* 0x0000001c08067224 */ /* 0x002fe400078e0219 */
[----:B------:R-:W-:Y:S02]  /*5270*/  IMAD R20, R20, R33, R29 ;  /* 0x0000002114147224 */ /* 0x000fe400078e021d */
[----:B------:R-:W-:Y:S02]  /*5280*/  IMAD R9, R6, R24, R9 ;  /* 0x0000001806097224 */ /* 0x000fe400078e0209 */
[----:B------:R-:W-:-:S03]  /*5290*/  IMAD.MOV.U32 R6, RZ, RZ, R21 ;  /* 0x000000ffff067224 */ /* 0x000fc600078e0015 */
[----:B------:R-:W-:Y:S02]  /*52a0*/  SEL R7, R9, R20, !P1 ;  /* 0x0000001409077207 */ /* 0x000fe40004800000 */
[----:B------:R-:W-:-:S07]  /*52b0*/  SEL R20, R20, R9, !P1 ;  /* 0x0000000914147207 */ /* 0x000fce0004800000 */
.L_x_96:
[----:B------:R-:W-:-:S08]  /*52c0*/  NOP ;  /* 0x0000000000007918 */ /* 0x000fd00000000000 */
[----:B------:R-:W1:-:S00]  /*52d0*/  USETMAXREG.DEALLOC.CTAPOOL 0x28 ;  /* 0x00000028000079c8 */ /* 0x000e4000080e0500 */
[----:B-1----:R-:W-:-:S13]  /*52e0*/  ISETP.NE.AND P1, PT, R0, 0x1, PT ;  /* 0x000000010000780c */ /* 0x002fda0003f25270 */
[----:B------:R-:W-:Y:S05]  /*52f0*/  @!P1 BRA `(.L_x_10) ;  /* 0x0000002000cc9947 */ /* 0x000fea0003800000 */
[----:B------:R-:W-:Y:S05]  /*5300*/  @!P4 BRA `(.L_x_99) ;  /* 0x0000001000acc947 */ /* 0x000fea0003800000 */
[----:B------:R-:W-:-:S13]  /*5310*/  ISETP.NE.OR P0, PT, R0, 0x2, P0 ;  /* 0x000000020000780c */ /* 0x000fda0000705670 */
[----:B------:R-:W-:Y:S05]  /*5320*/  @P0 BRA `(.L_x_10) ;  /* 0x0000002000c00947 */ /* 0x000fea0003800000 */
[----:B------:R-:W-:-:S13]  /*5330*/  LOP3.LUT P1, RZ, R11, 0xff, RZ, 0xc0, !PT ;  /* 0x000000ff0bff7812 */ /* 0x000fda000782c0ff */
[----:B------:R-:W-:Y:S05]  /*5340*/  @!P1 BRA `(.L_x_100) ;  /* 0x0000000000189947 */ /* 0x000fea0003800000 */
[----:B------:R-:W-:Y:S01]  /*5350*/  UMOV UR4, 0x400 ;  /* 0x0000040000047882 */ /* 0x000fe20000000000 */
[----:B------:R-:W-:Y:S01]  /*5360*/  IMAD.MOV.U32 R0, RZ, RZ, RZ ;  /* 0x000000ffff007224 */ /* 0x000fe200078e00ff */
[----:B------:R-:W-:-:S04]  /*5370*/  ULEA UR4, UR36, UR4, 0x18 ;  /* 0x0000000424047291 */ /* 0x000fc8000f8ec03f */
[----:B------:R-:W-:-:S05]  /*5380*/  SHF.L.U32 R0, R0, 0x1f, RZ ;  /* 0x0000001f00007819 */ /* 0x000fca00000006ff */
[----:B------:R-:W1:Y:S02]  /*5390*/  SYNCS.PHASECHK.TRANS64.TRYWAIT P0, [UR4+0xa8], R0 ;  /* 0x0000a800ff0075a7 */ /* 0x000e640008000144 */
[----:B-1----:R-:W-:Y:S05]  /*53a0*/  @!P0 BRA `(.L_x_101) ;  /* 0x0000002400288947 */ /* 0x002fea0003800000 */
.L_x_100:
[----:B-1----:R-:W-:Y:S01]  /*53b0*/  PRMT R0, RZ, 0x7610, R0 ;  /* 0x00007610ff007816 */ /* 0x002fe20000000000 */
[----:B------:R-:W-:Y:S06]  /*53c0*/  @P3 BRA `(.L_x_102) ;  /* 0x0000000000243947 */ /* 0x000fec0003800000 */
[----:B------:R-:W-:Y:S02]  /*53d0*/  ULDC.64 UR4, c[0x0][0x588] ;  /* 0x0001620000047ab9 */ /* 0x000fe40000000a00 */
[----:B------:R-:W-:-:S04]  /*53e0*/  ISETP.NE.U32.AND P0, PT, RZ, UR4, PT ;  /* 0x00000004ff007c0c */ /* 0x000fc8000bf05070 */
[----:B------:R-:W-:-:S13]  /*53f0*/  ISETP.NE.AND.EX P0, PT, RZ, UR5, PT, P0 ;  /* 0x00000005ff007c0c */ /* 0x000fda000bf05300 */
[----:B------:R-:W-:Y:S05]  /*5400*/  @!P0 BRA `(.L_x_103) ;  /* 0x00000000000c8947 */ /* 0x000fea0003800000 */
[----:B------:R1:W5:Y:S01]  /*5410*/  LDG.E R3, desc[UR52][R4.64] ;  /* 0x0000003404037981 */ /* 0x000362000c1e1900 */
[----:B------:R-:W-:Y:S01]  /*5420*/  IMAD.MOV.U32 R0, RZ, RZ, 0x1 ;  /* 0x00000001ff007424 */ /* 0x000fe200078e00ff */
[----:B------:R-:W-:Y:S06]  /*5430*/  BRA `(.L_x_102) ;  /* 0x0000000000087947 */ /* 0x000fec0003800000 */
.L_x_103:
[----:B------:R-:W2:Y:S01]  /*5440*/  LDC R3, c[0x0][0x580] ;  /* 0x00016000ff037b82 */ /* 0x000ea20000000800 */
[----:B------:R-:W-:-:S07]  /*5450*/  IMAD.MOV.U32 R0, RZ, RZ, 0x1 ;  /* 0x00000001ff007424 */ /* 0x000fce00078e00ff */
.L_x_102:
[----:B------:R-:W-:Y:S01]  /*5460*/  IMAD.MOV.U32 R8, RZ, RZ, 0x1 ;  /* 0x00000001ff087424 */ /* 0x000fe200078e00ff */
[----:B------:R-:W-:Y:S06]  /*5470*/  @!P1 BRA `(.L_x_104) ;  /* 0x0000000c00e09947 */ /* 0x000fec0003800000 */
[----:B------:R-:W3:Y:S01]  /*5480*/  LDC R9, c[0x0][0x900] ;  /* 0x00024000ff097b82 */ /* 0x000ee20000000800 */
[----:B-1----:R-:W-:Y:S01]  /*5490*/  MOV R4, 0xffffffff ;  /* 0xffffffff00047802 */ /* 0x002fe20000000f00 */
[----:B------:R-:W-:Y:S01]  /*54a0*/  IMAD.MOV.U32 R8, RZ, RZ, 0x1 ;  /* 0x00000001ff087424 */ /* 0x000fe200078e00ff */
[----:B------:R-:W-:Y:S01]  /*54b0*/  LOP3.LUT R10, R18, 0x2, RZ, 0xfc, !PT ;  /* 0x00000002120a7812 */ /* 0x000fe200078efcff */
[----:B------:R-:W-:Y:S01]  /*54c0*/  ULDC.64 UR6, c[0x0][0x198] ;  /* 0x0000660000067ab9 */ /* 0x000fe20000000a00 */
[----:B------:R-:W-:Y:S01]  /*54d0*/  ULDC.64 UR14, c[0x0][0x588] ;  /* 0x00016200000e7ab9 */ /* 0x000fe20000000a00 */
[----:B------:R-:W-:Y:S01]  /*54e0*/  ULDC.64 UR22, c[0x0][0x8f8] ;  /* 0x00023e0000167ab9 */ /* 0x000fe20000000a00 */
[----:B------:R-:W-:Y:S01]  /*54f0*/  ULDC.64 UR24, c[0x0][0x590] ;  /* 0x0001640000187ab9 */ /* 0x000fe20000000a00 */
[----:B------:R-:W1:Y:S01]  /*5500*/  LDC R11, c[0x0][0x8a8] ;  /* 0x00022a00ff0b7b82 */ /* 0x000e620000000800 */
[-C--:B---3--:R-:W-:Y:S02]  /*5510*/  SHF.L.U32 R4, R4, R9.reuse, RZ ;  /* 0x0000000904047219 */ /* 0x088fe400000006ff */
[----:B------:R-:W-:Y:S01]  /*5520*/  SHF.L.U32 R9, R8, R9, RZ ;  /* 0x0000000908097219 */ /* 0x000fe200000006ff */
[----:B------:R-:W-:Y:S01]  /*5530*/  IMAD.MOV.U32 R8, RZ, RZ, 0x1 ;  /* 0x00000001ff087424 */ /* 0x000fe200078e00ff */
[----:B------:R-:W-:Y:S01]  /*5540*/  LOP3.LUT R12, RZ, R4, RZ, 0x33, !PT ;  /* 0x00000004ff0c7212 */ /* 0x000fe200078e33ff */
[----:B-1----:R-:W-:-:S07]  /*5550*/  VIADD R11, R11, 0xffffffff ;  /* 0xffffffff0b0b7836 */ /* 0x002fce0000000000 */
.L_x_136:
[----:B------:R-:W-:Y:S02]  /*5560*/  ISETP.NE.U32.AND P0, PT, RZ, UR24, PT ;  /* 0x00000018ff007c0c */ /* 0x000fe4000bf05070 */
[----:B------:R-:W-:Y:S02]  /*5570*/  R2UR UR19, R20 ;  /* 0x00000000141372ca */ /* 0x000fe400000e0000 */
[----:B------:R-:W-:Y:S02]  /*5580*/  R2UR UR18, R7 ;  /* 0x00000000071272ca */ /* 0x000fe400000e0000 */
[----:B------:R-:W-:-:S09]  /*5590*/  ISETP.NE.AND.EX P0, PT, RZ, UR25, PT, P0 ;  /* 0x00000019ff007c0c */ /* 0x000fd2000bf05300 */
[----:B------:R-:W-:Y:S02]  /*55a0*/  USHF.L.U32 UR19, UR19, 0x7, URZ ;  /* 0x0000000713137899 */ /* 0x000fe4000800063f */
[----:B------:R-:W-:Y:S02]  /*55b0*/  USHF.L.U32 UR18, UR18, 0x7, URZ ;  /* 0x0000000712127899 */ /* 0x000fe4000800063f */
[----:B--234-:R-:W-:Y:S10]  /*55c0*/  @!P0 BRA `(.L_x_105) ;  /* 0x00000000002c8947 */ /* 0x01cff40003800000 */
[----:B------:R-:W-:-:S04]  /*55d0*/  ISETP.NE.U32.AND P1, PT, RZ, UR14, PT ;  /* 0x0000000eff007c0c */ /* 0x000fc8000bf25070 */
[----:B------:R-:W-:-:S13]  /*55e0*/  ISETP.NE.AND.EX P1, PT, RZ, UR15, PT, P1 ;  /* 0x0000000fff007c0c */ /* 0x000fda000bf25310 */
[----:B------:R-:W-:Y:S05]  /*55f0*/  @!P1 BRA `(.L_x_106) ;  /* 0x0000000000189947 */ /* 0x000fea0003800000 */
[----:B------:R-:W1:Y:S01]  /*5600*/  LDC.64 R4, c[0x0][0x588] ;  /* 0x00016200ff047b82 */ /* 0x000e620000000a00 */
[----:B--2--5:R-:W-:-:S04]  /*5610*/  IMAD R3, R6, UR24, RZ ;  /* 0x0000001806037c24 */ /* 0x024fc8000f8e02ff */
[----:B-1----:R-:W-:-:S05]  /*5620*/  IMAD.WIDE R4, R3, 0x4, R4 ;  /* 0x0000000403047825 */ /* 0x002fca00078e0204 */
[----:B------:R1:W5:Y:S01]  /*5630*/  LDG.E R3, desc[UR52][R4.64] ;  /* 0x0000003404037981 */ /* 0x000362000c1e1900 */
[----:B------:R-:W-:Y:S01]  /*5640*/  IMAD.MOV.U32 R0, RZ, RZ, 0x1 ;  /* 0x00000001ff007424 */ /* 0x000fe200078e00ff */
[----:B------:R-:W-:Y:S06]  /*5650*/  BRA `(.L_x_105) ;  /* 0x0000000000087947 */ /* 0x000fec0003800000 */
.L_x_106:
[----:B--2--5:R-:W3:Y:S01]  /*5660*/  LDC R3, c[0x0][0x580] ;  /* 0x00016000ff037b82 */ /* 0x024ee20000000800 */
[----:B------:R-:W-:-:S07]  /*5670*/  IMAD.MOV.U32 R0, RZ, RZ, 0x1 ;  /* 0x00000001ff007424 */ /* 0x000fce00078e00ff */
.L_x_105:
[----:B------:R-:W-:Y:S05]  /*5680*/  @!P0 BRA `(.L_x_107) ;  /* 0x00000000001c8947 */ /* 0x000fea0003800000 */
[----:B------:R-:W-:-:S13]  /*5690*/  LOP3.LUT P2, RZ, R0, 0xff, RZ, 0xc0, !PT ;  /* 0x000000ff00ff7812 */ /* 0x000fda000784c0ff */
[----:B-1----:R-:W1:Y:S02]  /*56a0*/  @!P2 LDC.64 R4, c[0x0][0x588] ;  /* 0x00016200ff04ab82 */ /* 0x002e640000000a00 */
[----:B-1----:R-:W-:-:S04]  /*56b0*/  @!P2 ISETP.NE.U32.AND P0, PT, R4, RZ, PT ;  /* 0x000000ff0400a20c */ /* 0x002fc80003f05070 */
[----:B------:R-:W-:Y:S02]  /*56c0*/  @!P2 ISETP.NE.AND.EX P1, PT, R5, RZ, PT, P0 ;  /* 0x000000ff0500a20c */ /* 0x000fe40003f25300 */
[----:B--23-5:R-:W-:Y:S02]  /*56d0*/  @P2 FSETP.EQ.AND P0, PT, R3, RZ, PT ;  /* 0x000000ff0300220b */ /* 0x02cfe40003f02000 */
[----:B------:R-:W-:Y:S01]  /*56e0*/  @!P2 PLOP3.LUT P0, PT, P1, PT, PT, 0x8, 0x0 ;  /* 0x000000000000a81c */ /* 0x000fe20000f0e170 */
[----:B------:R-:W-:-:S12]  /*56f0*/  BRA `(.L_x_108) ;  /* 0x0000000000047947 */ /* 0x000fd80003800000 */
.L_x_107:
[----:B--23-5:R-:W-:-:S13]  /*5700*/  FSETP.EQ.AND P0, PT, R3, RZ, PT ;  /* 0x000000ff0300720b */ /* 0x02cfda0003f02000 */
.L_x_108:
[----:B------:R-:W-:Y:S02]  /*5710*/  ISETP.NE.AND P2, PT, R10, 0x3, PT ;  /* 0x000000030a00780c */ /* 0x000fe40003f45270 */
[----:B------:R-:W-:-:S04]  /*5720*/  ELECT P1, URZ, PT ;  /* 0x00000000003f782f */ /* 0x000fc80003820000 */
[----:B------:R-:W-:-:S07]  /*5730*/  PLOP3.LUT P0, PT, P1, P0, PT, 0x20, 0x0 ;  /* 0x000000000000781c */ /* 0x000fce0000f00470 */
[----:B------:R-:W-:Y:S06]  /*5740*/  @!P2 BRA `(.L_x_109) ;  /* 0x000000000004a947 */ /* 0x000fec0003800000 */
[----:B------:R-:W-:Y:S01]  /*5750*/  BPT.TRAP 0x1 ;  /* 0x000000040000795c */ /* 0x000fe20000300000 */
.L_x_109:
[----:B------:R-:W2:Y:S01]  /*5760*/  S2UR UR36, SR_CgaCtaId ;  /* 0x00000000002479c3 */ /* 0x000ea20000008800 */
[----:B------:R-:W-:Y:S01]  /*5770*/  UMOV UR4, 0x400 ;  /* 0x0000040000047882 */ /* 0x000fe20000000000 */
[----:B-1----:R-:W-:Y:S01]  /*5780*/  SHF.L.U32 R4, R8, 0x1f, RZ ;  /* 0x0000001f08047819 */ /* 0x002fe200000006ff */
[----:B--2---:R-:W-:-:S09]  /*5790*/  ULEA UR5, UR36, UR4, 0x18 ;  /* 0x0000000424057291 */ /* 0x004fd2000f8ec03f */
[----:B------:R-:W1:Y:S02]  /*57a0*/  SYNCS.PHASECHK.TRANS64.TRYWAIT P1, [UR5+0x80], R4 ;  /* 0x00008004ff0075a7 */ /* 0x000e640008020145 */
[----:B-1----:R-:W-:Y:S05]  /*57b0*/  @!P1 BRA `(.L_x_110) ;  /* 0x00000020003c9947 */ /* 0x002fea0003800000 */
.L_x_170:
[----:B------:R-:W-:Y:S04]  /*57c0*/  BSSY B0, `(.L_x_111) ;  /* 0x000000e000007945 */ /* 0x000fe80003800000 */
[----:B------:R-:W-:Y:S05]  /*57d0*/  @!P0 BRA `(.L_x_112) ;  /* 0x0000000000308947 */ /* 0x000fea0003800000 */
[----:B------:R-:W-:Y:S01]  /*57e0*/  R2UR UR20, R6 ;  /* 0x00000000061472ca */ /* 0x000fe200000e0000 */
[----:B------:R-:W-:Y:S02]  /*57f0*/  UIADD3 UR8, UP0, UR6, 0x3f0, URZ ;  /* 0x000003f006087890 */ /* 0x000fe4000ff1e03f */
[----:B------:R-:W-:Y:S02]  /*5800*/  UIADD3 UR16, UR5, 0x200, URZ ;  /* 0x0000020005107890 */ /* 0x000fe4000fffe03f */
[----:B------:R-:W-:Y:S02]  /*5810*/  UIADD3 UR17, UR5, 0x60, URZ ;  /* 0x0000006005117890 */ /* 0x000fe4000fffe03f */
[----:B------:R-:W-:Y:S01]  /*5820*/  UIADD3.X UR9, URZ, UR7, URZ, UP0, !UPT ;  /* 0x000000073f097290 */ /* 0x000fe200087fe43f */
[----:B------:R-:W-:Y:S01]  /*5830*/  UMOV UR10, 0x0 ;  /* 0x00000000000a7882 */ /* 0x000fe20000000000 */
[----:B------:R-:W-:-:S07]  /*5840*/  UMOV UR11, 0x10000000 ;  /* 0x10000000000b7882 */ /* 0x000fce0000000000 */
[----:B------:R2:W-:Y:S02]  /*5850*/  UTMALDG.3D [UR16], [UR8], desc[UR10] ;  /* 0x00000a10080075b4 */ /* 0x0005e40008011000 */
[----:B--2---:R-:W-:Y:S05]  /*5860*/  @!P2 BRA `(.L_x_113) ;  /* 0x000000000004a947 */ /* 0x004fea0003800000 */
[----:B------:R-:W-:Y:S01]  /*5870*/  BPT.TRAP 0x1 ;  /* 0x000000040000795c */ /* 0x000fe20000300000 */
.L_x_113:
[----:B-1----:R-:W1:Y:S02]  /*5880*/  LDC R5, c[0x0][0x800] ;  /* 0x00020000ff057b82 */ /* 0x002e640000000800 */
[----:B-1----:R2:W-:Y:S02]  /*5890*/  SYNCS.ARRIVE.TRANS64.RED.A0TR RZ, [UR5+0x60], R5 ;  /* 0x00006005ffff79a7 */ /* 0x0025e40008300405 */
.L_x_112:
[----:B------:R-:W-:Y:S05]  /*58a0*/  BSYNC B0 ;  /* 0x0000000000007941 */ /* 0x000fea0003800000 */
.L_x_111:
[----:B------:R-:W-:Y:S05]  /*58b0*/  @!P2 BRA `(.L_x_114) ;  /* 0x000000000004a947 */ /* 0x000fea0003800000 */
[----:B------:R-:W-:Y:S01]  /*58c0*/  BPT.TRAP 0x1 ;  /* 0x000000040000795c */ /* 0x000fe20000300000 */
.L_x_114:
[----:B------:R-:W-:-:S04]  /*58d0*/  UIADD3 UR4, UR5, 0x60, URZ ;  /* 0x0000006005047890 */ /* 0x000fc8000fffe03f */
[----:B------:R-:W-:-:S09]  /*58e0*/  UPRMT UR4, UR36, 0x654, UR4 ;  /* 0x0000065424047896 */ /* 0x000fd20008000004 */
[----:B------:R-:W-:Y:S01]  /*58f0*/  SYNCS.ARRIVE.TRANS64.RED.A1T0 RZ, [UR4], RZ ;  /* 0x000000ffffff79a7 */ /* 0x000fe20008100404 */
[----:B------:R-:W-:Y:S05]  /*5900*/  @!P2 BRA `(.L_x_115) ;  /* 0x000000000004a947 */ /* 0x000fea0003800000 */
[----:B------:R-:W-:Y:S01]  /*5910*/  BPT.TRAP 0x1 ;  /* 0x000000040000795c */ /* 0x000fe20000300000 */
.L_x_115:
[----:B------:R-:W3:Y:S02]  /*5920*/  SYNCS.PHASECHK.TRANS64.TRYWAIT P1, [UR5+0x88], R4 ;  /* 0x00008804ff0075a7 */ /* 0x000ee40008020145 */
[----:B---3--:R-:W-:Y:S05]  /*5930*/  @!P1 BRA `(.L_x_116) ;  /* 0x0000001c00f49947 */ /* 0x008fea0003800000 */
.L_x_171:
[----:B------:R-:W-:Y:S04]  /*5940*/  BSSY B0, `(.L_x_117) ;  /* 0x0000010000007945 */ /* 0x000fe80003800000 */
[----:B------:R-:W-:Y:S05]  /*5950*/  @!P0 BRA `(.L_x_118) ;  /* 0x0000000000388947 */ /* 0x000fea0003800000 */
[----:B------:R-:W-:Y:S01]  /*5960*/  UIADD3 UR16, UP0, UR6, 0x3f0, URZ ;  /* 0x000003f006107890 */ /* 0x000fe2000ff1e03f */
[----:B------:R-:W-:Y:S01]  /*5970*/  R2UR UR12, R6 ;  /* 0x00000000060c72ca */ /* 0x000fe200000e0000 */
[----:B------:R-:W-:Y:S02]  /*5980*/  UIADD3 UR10, UR18, 0x20, URZ ;  /* 0x00000020120a7890 */ /* 0x000fe4000fffe03f */
[----:B------:R-:W-:Y:S02]  /*5990*/  UIADD3 UR8, UR5, 0x2200, URZ ;  /* 0x0000220005087890 */ /* 0x000fe4000fffe03f */
[----:B------:R-:W-:Y:S02]  /*59a0*/  UIADD3 UR9, UR5, 0x68, URZ ;  /* 0x0000006805097890 */ /* 0x000fe4000fffe03f */
[----:B------:R-:W-:Y:S01]  /*59b0*/  UIADD3.X UR17, URZ, UR7, URZ, UP0, !UPT ;  /* 0x000000073f117290 */ /* 0x000fe200087fe43f */
[----:B------:R-:W-:Y:S01]  /*59c0*/  UMOV UR20, 0x0 ;  /* 0x0000000000147882 */ /* 0x000fe20000000000 */
[----:B------:R-:W-:Y:S01]  /*59d0*/  UMOV UR21, 0x10000000 ;  /* 0x1000000000157882 */ /* 0x000fe20000000000 */
[----:B------:R-:W-:-:S06]  /*59e0*/  UMOV UR11, UR19 ;  /* 0x00000013000b7c82 */ /* 0x000fcc0008000000 */
[----:B------:R3:W-:Y:S02]  /*59f0*/  UTMALDG.3D [UR8], [UR16], desc[UR20] ;  /* 0x00001408100075b4 */ /* 0x0007e40008011000 */
[----:B---3--:R-:W-:Y:S05]  /*5a00*/  @!P2 BRA `(.L_x_119) ;  /* 0x000000000004a947 */ /* 0x008fea0003800000 */
[----:B------:R-:W-:Y:S01]  /*5a10*/  BPT.TRAP 0x1 ;  /* 0x000000040000795c */ /* 0x000fe20000300000 */
.L_x_119:
[----:B-12---:R-:W1:Y:S02]  /*5a20*/  LDC R5, c[0x0][0x800] ;  /* 0x00020000ff057b82 */ /* 0x006e640000000800 */
[----:B-1----:R3:W-:Y:S02]  /*5a30*/  SYNCS.ARRIVE.TRANS64.RED.A0TR RZ, [UR5+0x68], R5 ;  /* 0x00006805ffff79a7 */ /* 0x0027e40008300405 */
.L_x_118:
[----:B------:R-:W-:Y:S05]  /*5a40*/  BSYNC B0 ;  /* 0x0000000000007941 */ /* 0x000fea0003800000 */
.L_x_117:
[----:B------:R-:W-:Y:S05]  /*5a50*/  @!P2 BRA `(.L_x_120) ;  /* 0x000000000004a947 */ /* 0x000fea0003800000 */
[----:B------:R-:W-:Y:S01]  /*5a60*/  BPT.TRAP 0x1 ;  /* 0x000000040000795c */ /* 0x000fe20000300000 */
.L_x_120:
[----:B------:R-:W-:-:S04]  /*5a70*/  UIADD3 UR4, UR5, 0x68, URZ ;  /* 0x0000006805047890 */ /* 0x000fc8000fffe03f */
[----:B------:R-:W-:-:S09]  /*5a80*/  UPRMT UR4, UR36, 0x654, UR4 ;  /* 0x0000065424047896 */ /* 0x000fd20008000004 */
[----:B------:R-:W-:Y:S01]  /*5a90*/  SYNCS.ARRIVE.TRANS64.RED.A1T0 RZ, [UR4], RZ ;  /* 0x000000ffffff79a7 */ /* 0x000fe20008100404 */
[----:B------:R-:W-:Y:S05]  /*5aa0*/  @!P2 BRA `(.L_x_121) ;  /* 0x000000000004a947 */ /* 0x000fea0003800000 */
[----:B------:R-:W-:Y:S01]  /*5ab0*/  BPT.TRAP 0x1 ;  /* 0x000000040000795c */ /* 0x000fe20000300000 */
.L_x_121:
[----:B------:R-:W4:Y:S02]  /*5ac0*/  SYNCS.PHASECHK.TRANS64.TRYWAIT P1, [UR5+0x90], R4 ;  /* 0x00009004ff0075a7 */ /* 0x000f240008020145 */
[----:B----4-:R-:W-:Y:S05]  /*5ad0*/  @!P1 BRA `(.L_x_122) ;  /* 0x0000001c00a49947 */ /* 0x010fea0003800000 */
.L_x_172:
        /* <DEDUP_REMOVED lines=12> */
[----:B----4-:R-:W-:Y:S05]  /*5ba0*/  @!P2 BRA `(.L_x_125) ;  /* 0x000000000004a947 */ /* 0x010fea0003800000 */
[----:B------:R-:W-:Y:S01]  /*5bb0*/  BPT.TRAP 0x1 ;  /* 0x000000040000795c */ /* 0x000fe20000300000 */
.L_x_125:
[----:B-123--:R-:W1:Y:S02]  /*5bc0*/  LDC R5, c[0x0][0x800] ;  /* 0x00020000ff057b82 */ /* 0x00ee640000000800 */
[----:B-1----:R4:W-:Y:S02]  /*5bd0*/  SYNCS.ARRIVE.TRANS64.RED.A0TR RZ, [UR5+0x70], R5 ;  /* 0x00007005ffff79a7 */ /* 0x0029e40008300405 */
.L_x_124:
[----:B------:R-:W-:Y:S05]  /*5be0*/  BSYNC B0 ;  /* 0x0000000000007941 */ /* 0x000fea0003800000 */
.L_x_123:
[----:B------:R-:W-:Y:S05]  /*5bf0*/  @!P2 BRA `(.L_x_126) ;  /* 0x000000000004a947 */ /* 0x000fea0003800000 */
[----:B------:R-:W-:Y:S01]  /*5c00*/  BPT.TRAP 0x1 ;  /* 0x000000040000795c */ /* 0x000fe20000300000 */
.L_x_126:
[----:B------:R-:W-:-:S04]  /*5c10*/  UIADD3 UR4, UR5, 0x70, URZ ;  /* 0x0000007005047890 */ /* 0x000fc8000fffe03f */
[----:B------:R-:W-:-:S09]  /*5c20*/  UPRMT UR4, UR36, 0x654, UR4 ;  /* 0x0000065424047896 */ /* 0x000fd20008000004 */
[----:B------:R-:W-:Y:S01]  /*5c30*/  SYNCS.ARRIVE.TRANS64.RED.A1T0 RZ, [UR4], RZ ;  /* 0x000000ffffff79a7 */ /* 0x000fe20008100404 */
[----:B------:R-:W-:Y:S05]  /*5c40*/  @!P2 BRA `(.L_x_127) ;  /* 0x000000000004a947 */ /* 0x000fea0003800000 */
[----:B------:R-:W-:Y:S01]  /*5c50*/  BPT.TRAP 0x1 ;  /* 0x000000040000795c */ /* 0x000fe20000300000 */
.L_x_127:
[----:B------:R-:W5:Y:S02]  /*5c60*/  SYNCS.PHASECHK.TRANS64.TRYWAIT P1, [UR5+0x98], R4 ;  /* 0x00009804ff0075a7 */ /* 0x000f640008020145 */
[----:B-----5:R-:W-:Y:S05]  /*5c70*/  @!P1 BRA `(.L_x_128) ;  /* 0x0000001c00549947 */ /* 0x020fea0003800000 */
.L_x_173:
[----:B------:R-:W-:Y:S04]  /*5c80*/  BSSY B0, `(.L_x_129) ;  /* 0x0000010000007945 */ /* 0x000fe80003800000 */
[----:B------:R-:W-:Y:S05]  /*5c90*/  @!P0 BRA `(.L_x_130) ;  /* 0x0000000000388947 */ /* 0x000fea0003800000 */
[----:B------:R-:W-:Y:S01]  /*5ca0*/  R2UR UR12, R6 ;  /* 0x00000000060c72ca */ /* 0x000fe200000e0000 */
[----:B------:R-:W-:Y:S02]  /*5cb0*/  UIADD3 UR16, UP0, UR6, 0x3f0, URZ ;  /* 0x000003f006107890 */ /* 0x000fe4000ff1e03f */
        /* <DEDUP_REMOVED lines=8> */
[----:B-1----:R-:W-:Y:S05]  /*5d40*/  @!P2 BRA `(.L_x_131) ;  /* 0x000000000004a947 */ /* 0x002fea0003800000 */
[----:B------:R-:W-:Y:S01]  /*5d50*/  BPT.TRAP 0x1 ;  /* 0x000000040000795c */ /* 0x000fe20000300000 */
.L_x_131:
[----:B------:R-:W1:Y:S02]  /*5d60*/  LDC R4, c[0x0][0x800] ;  /* 0x00020000ff047b82 */ /* 0x000e640000000800 */
[----:B-1----:R1:W-:Y:S02]  /*5d70*/  SYNCS.ARRIVE.TRANS64.RED.A0TR RZ, [UR5+0x78], R4 ;  /* 0x00007804ffff79a7 */ /* 0x0023e40008300405 */
.L_x_130:
[----:B------:R-:W-:Y:S05]  /*5d80*/  BSYNC B0 ;  /* 0x0000000000007941 */ /* 0x000fea0003800000 */
.L_x_129:
[----:B------:R-:W-:Y:S05]  /*5d90*/  @!P2 BRA `(.L_x_132) ;  /* 0x000000000004a947 */ /* 0x000fea0003800000 */
[----:B------:R-:W-:Y:S01]  /*5da0*/  BPT.TRAP 0x1 ;  /* 0x000000040000795c */ /* 0x000fe20000300000 */
.L_x_132:
[----:B------:R-:W-:Y:S01]  /*5db0*/  IADD3 R16, P0, R16, UR38, RZ ;  /* 0x0000002610107c10 */ /* 0x000fe2000ff1e0ff */
[----:B------:R-:W-:Y:S01]  /*5dc0*/  UIADD3 UR4, UR5, 0x78, URZ ;  /* 0x0000007805047890 */ /* 0x000fe2000fffe03f */
[----:B------:R-:W-:Y:S01]  /*5dd0*/  LOP3.LUT R8, R8, 0x1, RZ, 0x3c, !PT ;  /* 0x0000000108087812 */ /* 0x000fe200078e3cff */
[----:B------:R-:W-:Y:S01]  /*5de0*/  IMAD.MOV.U32 R7, RZ, RZ, -0x1 ;  /* 0xffffffffff077424 */ /* 0x000fe200078e00ff */
[----:B------:R-:W-:Y:S01]  /*5df0*/  IADD3.X R17, R17, UR37, RZ, P0, !PT ;  /* 0x0000002511117c10 */ /* 0x000fe200087fe4ff */
[----:B------:R-:W-:Y:S01]  /*5e00*/  UPRMT UR4, UR36, 0x654, UR4 ;  /* 0x0000065424047896 */ /* 0x000fe20008000004 */
[----:B------:R-:W-:Y:S01]  /*5e10*/  ISETP.GE.U32.AND P0, PT, R16, UR22, PT ;  /* 0x0000001610007c0c */ /* 0x000fe2000bf06070 */
[----:B------:R-:W-:Y:S01]  /*5e20*/  IMAD.MOV.U32 R6, RZ, RZ, -0x1 ;  /* 0xffffffffff067424 */ /* 0x000fe200078e00ff */
[----:B-1----:R-:W-:Y:S02]  /*5e30*/  PRMT R4, RZ, 0x7610, R4 ;  /* 0x00007610ff047816 */ /* 0x002fe40000000004 */
[----:B------:R-:W-:-:S02]  /*5e40*/  ISETP.GE.U32.AND.EX P0, PT, R17, UR23, PT, P0 ;  /* 0x0000001711007c0c */ /* 0x000fc4000bf06100 */
[----:B------:R-:W-:Y:S02]  /*5e50*/  MOV R20, 0xffffffff ;  /* 0xffffffff00147802 */ /* 0x000fe40000000f00 */
[----:B------:R-:W-:Y:S09]  /*5e60*/  SYNCS.ARRIVE.TRANS64.RED.A1T0 RZ, [UR4], RZ ;  /* 0x000000ffffff79a7 */ /* 0x000ff20008100404 */
[----:B------:R-:W-:Y:S05]  /*5e70*/  @P0 BRA `(.L_x_133) ;  /* 0x0000000400580947 */ /* 0x000fea0003800000 */
[----:B------:R-:W1:Y:S01]  /*5e80*/  S2R R13, SR_CTAID.X ;  /* 0x00000000000d7919 */ /* 0x000e620000002500 */
[----:B------:R-:W5:Y:S01]  /*5e90*/  LDC.64 R14, c[0x0][0x8d0] ;  /* 0x00023400ff0e7b82 */ /* 0x000f620000000a00 */
[----:B------:R-:W-:Y:S01]  /*5ea0*/  ULDC UR4, c[0x0][0x150] ;  /* 0x0000540000047ab9 */ /* 0x000fe20000000800 */
[----:B------:R-:W-:Y:S01]  /*5eb0*/  IMAD.MOV.U32 R22, RZ, RZ, R17 ;  /* 0x000000ffff167224 */ /* 0x000fe200078e0011 */
[----:B------:R-:W2:Y:S05]  /*5ec0*/  S2R R20, SR_CTAID.Y ;  /* 0x0000000000147919 */ /* 0x000eaa0000002600 */
[----:B------:R-:W3:Y:S08]  /*5ed0*/  LDC R6, c[0x0][0x144] ;  /* 0x00005100ff067b82 */ /* 0x000ef00000000800 */
[----:B------:R-:W3:Y:S01]  /*5ee0*/  LDC R21, c[0x0][0x8d8] ;  /* 0x00023600ff157b82 */ /* 0x000ee20000000800 */
[----:B-----5:R-:W-:-:S04]  /*5ef0*/  ISETP.NE.U32.AND P0, PT, R14, RZ, PT ;  /* 0x000000ff0e00720c */ /* 0x020fc80003f05070 */
[----:B------:R-:W-:Y:S02]  /*5f00*/  ISETP.NE.AND.EX P0, PT, R15, RZ, PT, P0 ;  /* 0x000000ff0f00720c */ /* 0x000fe40003f05300 */
[----:B-1----:R-:W-:Y:S02]  /*5f10*/  I2FP.F32.U32 R4, R13 ;  /* 0x0000000d00047245 */ /* 0x002fe40000201000 */
[----:B--2---:R-:W-:-:S03]  /*5f20*/  I2FP.F32.U32 R23, R20 ;  /* 0x0000001400177245 */ /* 0x004fc60000201000 */
[----:B------:R-:W-:-:S06]  /*5f30*/  FMUL R4, R4, UR4 ;  /* 0x0000000404047c20 */ /* 0x000fcc0008400000 */
[----:B------:R-:W3:Y:S02]  /*5f40*/  F2I.U32.TRUNC.NTZ R4, R4 ;  /* 0x0000000400047305 */ /* 0x000ee4000020f000 */
[----:B---34-:R-:W-:-:S04]  /*5f50*/  IMAD.MOV R5, RZ, RZ, -R4 ;  /* 0x000000ffff057224 */ /* 0x018fc800078e0a04 */
[----:B------:R-:W-:Y:S02]  /*5f60*/  IMAD R13, R6, R5, R13 ;  /* 0x00000005060d7224 */ /* 0x000fe400078e020d */
[----:B------:R-:W-:Y:S01]  /*5f70*/  IMAD.MOV.U32 R6, RZ, RZ, R16 ;  /* 0x000000ffff067224 */ /* 0x000fe200078e0010 */
[----:B------:R-:W-:Y:S06]  /*5f80*/  @!P0 BRA `(.L_x_134) ;  /* 0x0000000000308947 */ /* 0x000fec0003800000 */
[----:B------:R-:W1:Y:S02]  /*5f90*/  LDC R5, c[0x0][0x8dc] ;  /* 0x00023700ff057b82 */ /* 0x000e640000000800 */
[----:B-1----:R-:W-:-:S04]  /*5fa0*/  IADD3 R5, P0, R16, R5, RZ ;  /* 0x0000000510057210 */ /* 0x002fc80007f1e0ff */
[----:B------:R-:W-:-:S05]  /*5fb0*/  IADD3.X R19, RZ, R17, RZ, P0, !PT ;  /* 0x00000011ff137210 */ /* 0x000fca00007fe4ff */
[----:B------:R-:W-:-:S04]  /*5fc0*/  IMAD.WIDE.U32 R6, R19, R14, RZ ;  /* 0x0000000e13067225 */ /* 0x000fc800078e00ff */
[----:B------:R-:W-:-:S04]  /*5fd0*/  IMAD.WIDE.U32 R6, P0, R5, R15, R6 ;  /* 0x0000000f05067225 */ /* 0x000fc80007800006 */
[----:B------:R-:W-:-:S04]  /*5fe0*/  IMAD.WIDE.U32 R4, R5, R14, RZ ;  /* 0x0000000e05047225 */ /* 0x000fc800078e00ff */
[----:B------:R-:W-:Y:S01]  /*5ff0*/  IMAD.MOV.U32 R4, RZ, RZ, R7 ;  /* 0x000000ffff047224 */ /* 0x000fe200078e0007 */
[----:B------:R-:W-:Y:S01]  /*6000*/  IADD3 RZ, P1, R5, R6, RZ ;  /* 0x0000000605ff7210 */ /* 0x000fe20007f3e0ff */
[----:B------:R-:W-:-:S04]  /*6010*/  IMAD.X R5, RZ, RZ, RZ, P0 ;  /* 0x000000ffff057224 */ /* 0x000fc800000e06ff */
[----:B------:R-:W-:-:S04]  /*6020*/  IMAD.WIDE.U32.X R4, R19, R15, R4, P1 ;  /* 0x0000000f13047225 */ /* 0x000fc800008e0404 */
[----:B------:R-:W-:Y:S02]  /*6030*/  IMAD.MOV.U32 R6, RZ, RZ, R4 ;  /* 0x000000ffff067224 */ /* 0x000fe400078e0004 */
[----:B------:R-:W-:-:S07]  /*6040*/  IMAD.MOV.U32 R22, RZ, RZ, R5 ;  /* 0x000000ffff167224 */ /* 0x000fce00078e0005 */
.L_x_134:
[----:B------:R-:W-:Y:S01]  /*6050*/  ULDC UR4, c[0x0][0x154] ;  /* 0x0000550000047ab9 */ /* 0x000fe20000000800 */
[----:B------:R-:W1:Y:S01]  /*6060*/  LDC R7, c[0x0][0x148] ;  /* 0x00005200ff077b82 */ /* 0x000e620000000800 */
[----:B------:R-:W-:Y:S01]  /*6070*/  FMUL R14, R23, UR4 ;  /* 0x00000004170e7c20 */ /* 0x000fe20008400000 */
[----:B------:R-:W-:Y:S02]  /*6080*/  ISETP.NE.AND P2, PT, R2, 0x1, PT ;  /* 0x000000010200780c */ /* 0x000fe40003f45270 */
[-CC-:B------:R-:W-:Y:S02]  /*6090*/  SHF.R.U64 R19, R6, R21.reuse, R22.reuse ;  /* 0x0000001506137219 */ /* 0x180fe40000001216 */
[----:B------:R-:W-:Y:S01]  /*60a0*/  SHF.R.U32.HI R21, RZ, R21, R22 ;  /* 0x00000015ff157219 */ /* 0x000fe20000011616 */
[----:B------:R-:W2:Y:S01]  /*60b0*/  F2I.U32.TRUNC.NTZ R14, R14 ;  /* 0x0000000e000e7305 */ /* 0x000ea2000020f000 */
[----:B------:R-:W3:Y:S01]  /*60c0*/  LDC.64 R4, c[0x0][0x8c8] ;  /* 0x00023200ff047b82 */ /* 0x000ee20000000a00 */
[----:B------:R-:W-:-:S05]  /*60d0*/  IADD3 R23, P0, RZ, -R19, RZ ;  /* 0x80000013ff177210 */ /* 0x000fca0007f1e0ff */
[----:B------:R-:W-:Y:S02]  /*60e0*/  IMAD.X R21, RZ, RZ, ~R21, P0 ;  /* 0x000000ffff157224 */ /* 0x000fe400000e0e15 */
[----:B------:R-:W4:Y:S01]  /*60f0*/  LDC R22, c[0x0][0x8c0] ;  /* 0x00023000ff167b82 */ /* 0x000f220000000800 */
[----:B--2---:R-:W-:-:S07]  /*6100*/  IADD3 R15, -R14, RZ, RZ ;  /* 0x000000ff0e0f7210 */ /* 0x004fce0007ffe1ff */
[----:B------:R-:W2:Y:S01]  /*6110*/  LDC R27, c[0x0][0x900] ;  /* 0x00024000ff1b7b82 */ /* 0x000ea20000000800 */
[----:B-1----:R-:W-:-:S07]  /*6120*/  @P2 IMAD R13, R7, R15, R20 ;  /* 0x0000000f070d2224 */ /* 0x002fce00078e0214 */
[----:B------:R-:W1:Y:S01]  /*6130*/  LDC.64 R14, c[0x0][0x8e8] ;  /* 0x00023a00ff0e7b82 */ /* 0x000e620000000a00 */
[----:B---3--:R-:W-:-:S04]  /*6140*/  IMAD R6, R21, R4, RZ ;  /* 0x0000000415067224 */ /* 0x008fc800078e02ff */
[C---:B------:R-:W-:Y:S02]  /*6150*/  IMAD R7, R23.reuse, R5, R6 ;  /* 0x0000000517077224 */ /* 0x040fe400078e0206 */
[----:B------:R-:W-:Y:S01]  /*6160*/  IMAD.WIDE.U32 R4, R23, R4, R16 ;  /* 0x0000000417047225 */ /* 0x000fe200078e0010 */
[----:B------:R-:W3:Y:S03]  /*6170*/  LDC R6, c[0x0][0x8b0] ;  /* 0x00022c00ff067b82 */ /* 0x000ee60000000800 */
[----:B------:R-:W-:-:S05]  /*6180*/  IMAD.IADD R5, R5, 0x1, R7 ;  /* 0x0000000105057824 */ /* 0x000fca00078e0207 */
[-CC-:B----4-:R-:W-:Y:S01]  /*6190*/  SHF.R.U64 R26, R4, R22.reuse, R5.reuse ;  /* 0x00000016041a7219 */ /* 0x190fe20000001205 */
[----:B------:R-:W4:Y:S01]  /*61a0*/  LDC R25, c[0x0][0x8f0] ;  /* 0x00023c00ff197b82 */ /* 0x000f220000000800 */
[----:B------:R-:W-:Y:S02]  /*61b0*/  SHF.R.U32.HI R5, RZ, R22, R5 ;  /* 0x00000016ff057219 */ /* 0x000fe40000011605 */
[----:B-1----:R-:W-:-:S05]  /*61c0*/  ISETP.NE.U32.AND P0, PT, R14, RZ, PT ;  /* 0x000000ff0e00720c */ /* 0x002fca0003f05070 */
[----:B------:R-:W1:Y:S01]  /*61d0*/  LDC R24, c[0x0][0x8e0] ;  /* 0x00023800ff187b82 */ /* 0x000e620000000800 */
[----:B------:R-:W-:Y:S02]  /*61e0*/  ISETP.NE.AND.EX P0, PT, R15, RZ, PT, P0 ;  /* 0x000000ff0f00720c */ /* 0x000fe40003f05300 */
[----:B---3--:R-:W-:-:S05]  /*61f0*/  SHF.R.U64 R23, R26, R6, R5 ;  /* 0x000000061a177219 */ /* 0x008fca0000001205 */
[----:B------:R-:W3:Y:S01]  /*6200*/  LDC R22, c[0x0][0x8b8] ;  /* 0x00022e00ff167b82 */ /* 0x000ee20000000800 */
[----:B------:R-:W-:-:S04]  /*6210*/  SHF.R.U32.HI R4, RZ, R6, R5 ;  /* 0x00000006ff047219 */ /* 0x000fc80000011605 */
[-CC-:B--2---:R-:W-:Y:S02]  /*6220*/  SHF.R.U64 R21, R23, R27.reuse, R4.reuse ;  /* 0x0000001b17157219 */ /* 0x184fe40000001204 */
[----:B------:R-:W-:Y:S01]  /*6230*/  SHF.R.U32.HI R27, RZ, R27, R4 ;  /* 0x0000001bff1b7219 */ /* 0x000fe20000011604 */
[----:B------:R-:W2:Y:S02]  /*6240*/  LDC R20, c[0x0][0x8a8] ;  /* 0x00022a00ff147b82 */ /* 0x000ea40000000800 */
[----:B------:R-:W-:Y:S02]  /*6250*/  IMAD.MOV.U32 R4, RZ, RZ, R21 ;  /* 0x000000ffff047224 */ /* 0x000fe400078e0015 */
[----:B------:R-:W-:Y:S01]  /*6260*/  IMAD.MOV.U32 R5, RZ, RZ, R27 ;  /* 0x000000ffff057224 */ /* 0x000fe200078e001b */
[----:B----4-:R-:W-:Y:S06]  /*6270*/  @!P0 BRA `(.L_x_135) ;  /* 0x0000000000288947 */ /* 0x010fec0003800000 */
[----:B------:R-:W4:Y:S02]  /*6280*/  LDC R4, c[0x0][0x8f4] ;  /* 0x00023d00ff047b82 */ /* 0x000f240000000800 */
[----:B----4-:R-:W-:-:S05]  /*6290*/  IADD3 R5, P0, R21, R4, RZ ;  /* 0x0000000415057210 */ /* 0x010fca0007f1e0ff */
[----:B------:R-:W-:-:S04]  /*62a0*/  IMAD.X R27, RZ, RZ, R27, P0 ;  /* 0x000000ffff1b7224 */ /* 0x000fc800000e061b */
[----:B------:R-:W-:-:S04]  /*62b0*/  IMAD.WIDE.U32 R6, R27, R14, RZ ;  /* 0x0000000e1b067225 */ /* 0x000fc800078e00ff */
[----:B------:R-:W-:-:S04]  /*62c0*/  IMAD.WIDE.U32 R6, P0, R5, R15, R6 ;  /* 0x0000000f05067225 */ /* 0x000fc80007800006 */
[----:B------:R-:W-:Y:S01]  /*62d0*/  IMAD.WIDE.U32 R4, R5, R14, RZ ;  /* 0x0000000e05047225 */ /* 0x000fe200078e00ff */
[----:B------:R-:W-:-:S04]  /*62e0*/  MOV R4, R7 ;  /* 0x0000000700047202 */ /* 0x000fc80000000f00 */
[----:B------:R-:W-:Y:S01]  /*62f0*/  IADD3 RZ, P1, R5, R6, RZ ;  /* 0x0000000605ff7210 */ /* 0x000fe20007f3e0ff */
[----:B------:R-:W-:-:S04]  /*6300*/  IMAD.X R5, RZ, RZ, RZ, P0 ;  /* 0x000000ffff057224 */ /* 0x000fc800000e06ff */
[----:B------:R-:W-:-:S08]  /*6310*/  IMAD.WIDE.U32.X R4, R27, R15, R4, P1 ;  /* 0x0000000f1b047225 */ /* 0x000fd000008e0404 */
.L_x_135:
[----:B------:R-:W-:Y:S01]  /*6320*/  SHF.R.U64 R25, R4, R25, R5 ;  /* 0x0000001904197219 */ /* 0x000fe20000001205 */
[----:B------:R-:W-:Y:S01]  /*6330*/  IMAD.MOV.U32 R6, RZ, RZ, R19 ;  /* 0x000000ffff067224 */ /* 0x000fe200078e0013 */
[----:B------:R-:W-:Y:S02]  /*6340*/  LOP3.LUT R4, R23, R12, RZ, 0xc0, !PT ;  /* 0x0000000c17047212 */ /* 0x000fe400078ec0ff */
[----:B------:R-:W-:Y:S01]  /*6350*/  LOP3.LUT R26, R26, R11, RZ, 0xc0, !PT ;  /* 0x0000000b1a1a7212 */ /* 0x000fe200078ec0ff */
[----:B------:R-:W-:Y:S02]  /*6360*/  IMAD.MOV R5, RZ, RZ, -R25 ;  /* 0x000000ffff057224 */ /* 0x000fe400078e0a19 */
[----:B------:R-:W-:Y:S02]  /*6370*/  IMAD R4, R9, R25, R4 ;  /* 0x0000001909047224 */ /* 0x000fe400078e0204 */
[----:B-1----:R-:W-:Y:S02]  /*6380*/  IMAD R21, R5, R24, R21 ;  /* 0x0000001805157224 */ /* 0x002fe400078e0215 */
[----:B---3--:R-:W-:-:S02]  /*6390*/  IMAD R13, R4, R22, R13 ;  /* 0x00000016040d7224 */ /* 0x008fc400078e020d */
[----:B--2---:R-:W-:Y:S02]  /*63a0*/  IMAD R20, R21, R20, R26 ;  /* 0x0000001415147224 */ /* 0x004fe400078e021a */
[----:B------:R-:W-:-:S03]  /*63b0*/  IMAD.MOV.U32 R4, RZ, RZ, 0x1 ;  /* 0x00000001ff047424 */ /* 0x000fc600078e00ff */
[----:B------:R-:W-:Y:S02]  /*63c0*/  SEL R7, R20, R13, !P2 ;  /* 0x0000000d14077207 */ /* 0x000fe40005000000 */
[----:B------:R-:W-:-:S07]  /*63d0*/  SEL R20, R13, R20, !P2 ;  /* 0x000000140d147207 */ /* 0x000fce0005000000 */
.L_x_133:
[----:B------:R-:W-:-:S13]  /*63e0*/  LOP3.LUT P0, RZ, R4, 0xff, RZ, 0xc0, !PT ;  /* 0x000000ff04ff7812 */ /* 0x000fda000780c0ff */
[----:B------:R-:W-:Y:S05]  /*63f0*/  @P0 BRA `(.L_x_136) ;  /* 0xfffffff000580947 */ /* 0x000fea000383ffff */
.L_x_104:
[----:B------:R-:W-:-:S13]  /*6400*/  ELECT P0, URZ, PT ;  /* 0x00000000003f782f */ /* 0x000fda0003800000 */
[----:B------:R-:W-:Y:S05]  /*6410*/  @!P0 BRA `(.L_x_10) ;  /* 0x0000001000848947 */ /* 0x000fea0003800000 */
[----:B------:R-:W-:-:S04]  /*6420*/  LOP3.LUT R18, R18, 0x2, RZ, 0xfc, !PT ;  /* 0x0000000212127812 */ /* 0x000fc800078efcff */
[----:B------:R-:W-:-:S13]  /*6430*/  ISETP.NE.AND P1, PT, R18, 0x3, PT ;  /* 0x000000031200780c */ /* 0x000fda0003f25270 */
[----:B------:R-:W-:Y:S05]  /*6440*/  @!P1 BRA `(.L_x_137) ;  /* 0x0000000000049947 */ /* 0x000fea0003800000 */
[----:B------:R-:W-:Y:S01]  /*6450*/  BPT.TRAP 0x1 ;  /* 0x000000040000795c */ /* 0x000fe20000300000 */
.L_x_137:
[----:B--2--5:R-:W-:Y:S01]  /*6460*/  IMAD.U32 R3, RZ, RZ, UR36 ;  /* 0x00000024ff037e24 */ /* 0x024fe2000f8e00ff */
[----:B------:R-:W-:Y:S02]  /*6470*/  MOV R2, 0x400 ;  /* 0x0000040000027802 */ /* 0x000fe40000000f00 */
[----:B------:R-:W-:Y:S02]  /*6480*/  SHF.L.U32 R0, R8, 0x1f, RZ ;  /* 0x0000001f08007819 */ /* 0x000fe400000006ff */
[----:B------:R-:W-:-:S04]  /*6490*/  LEA R3, R3, R2, 0x18 ;  /* 0x0000000203037211 */ /* 0x000fc800078ec0ff */
[----:B------:R-:W2:Y:S02]  /*64a0*/  SYNCS.PHASECHK.TRANS64.TRYWAIT P0, [R3+URZ+0x80], R0 ;  /* 0x00008000030075a7 */ /* 0x000ea4000800017f */
[----:B--2---:R-:W-:Y:S05]  /*64b0*/  @!P0 BRA `(.L_x_138) ;  /* 0x00000014005c8947 */ /* 0x004fea0003800000 */
.L_x_174:
[----:B------:R-:W-:Y:S05]  /*64c0*/  @!P1 BRA `(.L_x_139) ;  /* 0x0000000000049947 */ /* 0x000fea0003800000 */
[----:B------:R-:W-:Y:S01]  /*64d0*/  BPT.TRAP 0x1 ;  /* 0x000000040000795c */ /* 0x000fe20000300000 */
.L_x_139:
[----:B------:R-:W5:Y:S02]  /*64e0*/  SYNCS.PHASECHK.TRANS64.TRYWAIT P0, [R3+URZ+0x88], R0 ;  /* 0x00008800030075a7 */ /* 0x000f64000800017f */
[----:B-----5:R-:W-:Y:S05]  /*64f0*/  @!P0 BRA `(.L_x_140) ;  /* 0x0000001400608947 */ /* 0x020fea0003800000 */
.L_x_175:
[----:B------:R-:W-:Y:S05]  /*6500*/  @!P1 BRA `(.L_x_141) ;  /* 0x0000000000049947 */ /* 0x000fea0003800000 */
[----:B------:R-:W-:Y:S01]  /*6510*/  BPT.TRAP 0x1 ;  /* 0x000000040000795c */ /* 0x000fe20000300000 */
.L_x_141:
[----:B------:R-:W5:Y:S02]  /*6520*/  SYNCS.PHASECHK.TRANS64.TRYWAIT P0, [R3+URZ+0x90], R0 ;  /* 0x00009000030075a7 */ /* 0x000f64000800017f */
[----:B-----5:R-:W-:Y:S05]  /*6530*/  @!P0 BRA `(.L_x_142) ;  /* 0x0000001400648947 */ /* 0x020fea0003800000 */
.L_x_176:
[----:B------:R-:W-:Y:S05]  /*6540*/  @!P1 BRA `(.L_x_143) ;  /* 0x0000000000049947 */ /* 0x000fea0003800000 */
[----:B------:R-:W-:Y:S01]  /*6550*/  BPT.TRAP 0x1 ;  /* 0x000000040000795c */ /* 0x000fe20000300000 */
.L_x_143:
[----:B------:R-:W-:-:S07]  /*6560*/  SHF.L.U32 R8, R8, 0x1f, RZ ;  /* 0x0000001f08087819 */ /* 0x000fce00000006ff */
.L_x_144:
[----:B------:R1:W1:Y:S02]  /*6570*/  SYNCS.PHASECHK.TRANS64.TRYWAIT P0, [R3+URZ+0x98], R8 ;  /* 0x00009808030075a7 */ /* 0x000264000800017f */
[----:B-1----:R-:W-:Y:S05]  /*6580*/  @!P0 NANOSLEEP.SYNCS 0x989680 ;  /* 0x009896800000895d */ /* 0x002fea0003900000 */
[----:B------:R-:W1:Y:S02]  /*6590*/  @!P0 SYNCS.PHASECHK.TRANS64 P0, [R3+URZ+0x98], R8 ;  /* 0x00009808030085a7 */ /* 0x000e64000800007f */
[----:B-1----:R-:W-:Y:S05]  /*65a0*/  @P0 BRA `(.L_x_10) ;  /* 0x0000001000200947 */ /* 0x002fea0003800000 */
[----:B------:R-:W-:Y:S05]  /*65b0*/  BRA `(.L_x_144) ;  /* 0xfffffffc00ec7947 */ /* 0x000fea000383ffff */
.L_x_99:
[----:B------:R-:W-:Y:S01]  /*65c0*/  LOP3.LUT P0, RZ, R11, 0xff, RZ, 0xc0, !PT ;  /* 0x000000ff0bff7812 */ /* 0x000fe2000780c0ff */
[----:B------:R-:W-:Y:S01]  /*65d0*/  IMAD.MOV.U32 R0, RZ, RZ, 0x1 ;  /* 0x00000001ff007424 */ /* 0x000fe200078e00ff */
[----:B------:R-:W-:-:S11]  /*65e0*/  MOV R12, RZ ;  /* 0x000000ff000c7202 */ /* 0x000fd60000000f00 */
[----:B------:R-:W-:Y:S05]  /*65f0*/  @!P0 BRA `(.L_x_145) ;  /* 0x0000000c00108947 */ /* 0x000fea0003800000 */
[----:B------:R-:W1:Y:S01]  /*6600*/  LDC R0, c[0x0][0x28c] ;  /* 0x0000a300ff007b82 */ /* 0x000e620000000800 */
[C---:B------:R-:W-:Y:S01]  /*6610*/  LOP3.LUT P2, RZ, R3.reuse, 0x7f, RZ, 0xc0, !PT ;  /* 0x0000007f03ff7812 */ /* 0x040fe2000784c0ff */
[----:B------:R-:W-:Y:S01]  /*6620*/  ULDC UR5, c[0x0][0x900] ;  /* 0x0002400000057ab9 */ /* 0x000fe20000000800 */
[----:B------:R-:W-:Y:S01]  /*6630*/  LOP3.LUT P0, RZ, R3, 0x1f, RZ, 0xc0, !PT ;  /* 0x0000001f03ff7812 */ /* 0x000fe2000780c0ff */
[----:B------:R-:W-:Y:S01]  /*6640*/  UMOV UR6, 0xffffffff ;  /* 0xffffffff00067882 */ /* 0x000fe20000000000 */
[----:B------:R-:W-:Y:S01]  /*6650*/  BSSY B0, `(.L_x_145) ;  /* 0x00000be000007945 */ /* 0x000fe20003800000 */
[----:B------:R-:W-:Y:S01]  /*6660*/  USHF.L.U32 UR6, UR6, UR5, URZ ;  /* 0x0000000506067299 */ /* 0x000fe2000800063f */
[----:B------:R-:W-:Y:S01]  /*6670*/  IMAD.MOV.U32 R13, RZ, RZ, 0x1 ;  /* 0x00000001ff0d7424 */ /* 0x000fe200078e00ff */
[----:B------:R-:W-:Y:S01]  /*6680*/  LOP3.LUT R11, R19, 0x2, RZ, 0xfc, !PT ;  /* 0x00000002130b7812 */ /* 0x000fe200078efcff */
[----:B------:R-:W-:Y:S01]  /*6690*/  IMAD.MOV.U32 R12, RZ, RZ, RZ ;  /* 0x000000ffff0c7224 */ /* 0x000fe200078e00ff */
[----:B------:R-:W-:Y:S01]  /*66a0*/  PLOP3.LUT P0, PT, P0, P2, PT, 0x8a, 0x0 ;  /* 0x000000000000781c */ /* 0x000fe20000705172 */
[----:B------:R-:W-:Y:S01]  /*66b0*/  ULDC UR4, c[0x0][0x8a8] ;  /* 0x00022a0000047ab9 */ /* 0x000fe20000000800 */
[----:B------:R-:W-:Y:S01]  /*66c0*/  UMOV UR7, 0x1 ;  /* 0x0000000100077882 */ /* 0x000fe20000000000 */
[----:B------:R-:W-:-:S02]  /*66d0*/  UIADD3 UR15, UR4, -0x1, URZ ;  /* 0xffffffff040f7890 */ /* 0x000fc4000fffe03f */
[----:B------:R-:W-:Y:S02]  /*66e0*/  USHF.L.U32 UR17, UR7, UR5, URZ ;  /* 0x0000000507117299 */ /* 0x000fe4000800063f */
[----:B------:R-:W-:Y:S01]  /*66f0*/  ULOP3.LUT UR16, URZ, UR6, URZ, 0x33, !UPT ;  /* 0x000000063f107292 */ /* 0x000fe2000f8e333f */
[----:B------:R-:W-:Y:S01]  /*6700*/  ULDC.64 UR20, c[0x0][0x198] ;  /* 0x0000660000147ab9 */ /* 0x000fe20000000a00 */
[----:B-1----:R-:W-:-:S05]  /*6710*/  VIADD R0, R0, 0x3f ;  /* 0x0000003f00007836 */ /* 0x002fca0000000000 */
[----:B------:R-:W-:-:S04]  /*6720*/  SHF.R.S32.HI R3, RZ, 0x1f, R0 ;  /* 0x0000001fff037819 */ /* 0x000fc80000011400 */
[----:B------:R-:W-:Y:S01]  /*6730*/  LEA.HI R3, R3, R0, RZ, 0x6 ;  /* 0x0000000003037211 */ /* 0x000fe200078f30ff */
[----:B------:R-:W-:-:S03]  /*6740*/  IMAD.MOV.U32 R0, RZ, RZ, 0x1 ;  /* 0x00000001ff007424 */ /* 0x000fc600078e00ff */
[----:B------:R-:W-:-:S05]  /*6750*/  SHF.R.S32.HI R3, RZ, 0x6, R3 ;  /* 0x00000006ff037819 */ /* 0x000fca0000011403 */
[----:B------:R-:W-:-:S07]  /*6760*/  VIADD R10, R3, 0x1 ;  /* 0x00000001030a7836 */ /* 0x000fce0000000000 */
.L_x_157:
[----:B------:R-:W-:-:S03]  /*6770*/  UMOV UR4, 0xffffffff ;  /* 0xffffffff00047882 */ /* 0x000fc60000000000 */
[----:B------:R-:W-:Y:S05]  /*6780*/  BRA.DIV UR4, `(.L_x_146) ;  /* 0x0000001204e47947 */ /* 0x000fea000b800000 */
[----:B------:R-:W-:-:S13]  /*6790*/  ELECT P6, URZ, PT ;  /* 0x00000000003f782f */ /* 0x000fda00038c0000 */
.L_x_179:
[----:B------:R-:W1:Y:S01]  /*67a0*/  LDC R4, c[0x0][0x28c] ;  /* 0x0000a300ff047b82 */ /* 0x000e620000000800 */
[----:B------:R-:W-:Y:S01]  /*67b0*/  BSSY B1, `(.L_x_147) ;  /* 0x0000035000017945 */ /* 0x000fe20003800000 */
[----:B-1----:R-:W-:-:S13]  /*67c0*/  ISETP.LT.OR P6, PT, R4, 0x1, !P6 ;  /* 0x000000010400780c */ /* 0x002fda00077c1670 */
[----:B------:R-:W-:Y:S05]  /*67d0*/  @P6 BRA `(.L_x_148) ;  /* 0x0000000000c86947 */ /* 0x000fea0003800000 */
[----:B------:R-:W-:Y:S01]  /*67e0*/  SHF.L.U32 R14, R7, 0x7, RZ ;  /* 0x00000007070e7819 */ /* 0x000fe200000006ff */
[----:B------:R-:W-:Y:S02]  /*67f0*/  IMAD.SHL.U32 R20, R20, 0x80, RZ ;  /* 0x0000008014147824 */ /* 0x000fe400078e00ff */
[----:B------:R-:W-:Y:S02]  /*6800*/  IMAD.MOV.U32 R21, RZ, RZ, RZ ;  /* 0x000000ffff157224 */ /* 0x000fe400078e00ff */
[----:B------:R-:W-:Y:S02]  /*6810*/  IMAD.MOV.U32 R4, RZ, RZ, R10 ;  /* 0x000000ffff047224 */ /* 0x000fe400078e000a */
[----:B------:R-:W-:Y:S02]  /*6820*/  IMAD.MOV.U32 R5, RZ, RZ, R0 ;  /* 0x000000ffff057224 */ /* 0x000fe400078e0000 */
[----:B------:R-:W-:-:S07]  /*6830*/  IMAD.MOV.U32 R7, RZ, RZ, R12 ;  /* 0x000000ffff077224 */ /* 0x000fce00078e000c */
.L_x_152:
[----:B------:R-:W1:Y:S01]  /*6840*/  S2R R9, SR_CgaCtaId ;  /* 0x0000000000097919 */ /* 0x000e620000008800 */
[----:B------:R-:W-:-:S04]  /*6850*/  MOV R8, 0x400 ;  /* 0x0000040000087802 */ /* 0x000fc80000000f00 */
[----:B-1----:R-:W-:Y:S02]  /*6860*/  LEA R18, R9, R8, 0x18 ;  /* 0x0000000809127211 */ /* 0x002fe400078ec0ff */
[----:B------:R-:W-:Y:S01]  /*6870*/  SHF.L.U32 R8, R5, 0x1f, RZ ;  /* 0x0000001f05087819 */ /* 0x000fe200000006ff */
[----:B------:R-:W1:Y:S01]  /*6880*/  @!P2 LDC R9, c[0x0][0x500] ;  /* 0x00014000ff09ab82 */ /* 0x000e620000000800 */
[----:B------:R-:W-:-:S04]  /*6890*/  LEA R15, R7, R18, 0x3 ;  /* 0x00000012070f7211 */ /* 0x000fc800078e18ff */
[----:B------:R-:W2:Y:S02]  /*68a0*/  SYNCS.PHASECHK.TRANS64.TRYWAIT P1, [R15+URZ+0x30], R8 ;  /* 0x000030080f0075a7 */ /* 0x000ea4000802017f */
[----:B--2---:R-:W-:Y:S05]  /*68b0*/  @!P1 BRA `(.L_x_149) ;  /* 0x0000001000b89947 */ /* 0x004fea0003800000 */
.L_x_180:
[----:B--2---:R-:W-:Y:S01]  /*68c0*/  PRMT R8, R11, 0x9910, RZ ;  /* 0x000099100b087816 */ /* 0x004fe200000000ff */
[----:B-1----:R1:W-:Y:S03]  /*68d0*/  @!P2 SYNCS.ARRIVE.TRANS64 RZ, [R15+URZ], R9 ;  /* 0x000000090fffa9a7 */ /* 0x0023e6000800003f */
[----:B------:R-:W-:-:S13]  /*68e0*/  ISETP.NE.AND P1, PT, R8, 0x2, PT ;  /* 0x000000020800780c */ /* 0x000fda0003f25270 */
[----:B-1----:R-:W-:Y:S05]  /*68f0*/  @P1 BRA `(.L_x_150) ;  /* 0x0000000000041947 */ /* 0x002fea0003800000 */
[----:B------:R-:W-:Y:S01]  /*6900*/  BPT.TRAP 0x1 ;  /* 0x000000040000795c */ /* 0x000fe20000300000 */
.L_x_150:
[----:B------:R-:W-:Y:S05]  /*6910*/  @P0 BRA `(.L_x_151) ;  /* 0x0000000000040947 */ /* 0x000fea0003800000 */
[----:B------:R-:W-:Y:S01]  /*6920*/  BPT.TRAP 0x1 ;  /* 0x000000040000795c */ /* 0x000fe20000300000 */
.L_x_151:
[----:B------:R-:W-:Y:S01]  /*6930*/  IMAD R18, R7, 0x4000, R18 ;  /* 0x0000400007127824 */ /* 0x000fe200078e0212 */
[----:B------:R-:W-:Y:S01]  /*6940*/  R2UR UR9, R15 ;  /* 0x000000000f0972ca */ /* 0x000fe200000e0000 */
[----:B------:R-:W-:Y:S01]  /*6950*/  VIADD R4, R4, 0xffffffff ;  /* 0xffffffff04047836 */ /* 0x000fe20000000000 */
[----:B------:R-:W-:Y:S01]  /*6960*/  UIADD3 UR4, UP0, UR20, 0xf0, URZ ;  /* 0x000000f014047890 */ /* 0x000fe2000ff1e03f */
[----:B------:R-:W-:Y:S01]  /*6970*/  R2UR UR11, R20 ;  /* 0x00000000140b72ca */ /* 0x000fe200000e0000 */
[----:B------:R-:W-:Y:S01]  /*6980*/  UIADD3 UR22, UP1, UR20, 0x1f0, URZ ;  /* 0x000001f014167890 */ /* 0x000fe2000ff3e03f */
[----:B------:R-:W-:Y:S01]  /*6990*/  R2UR UR8, R18 ;  /* 0x00000000120872ca */ /* 0x000fe200000e0000 */
[----:B------:R-:W-:Y:S01]  /*69a0*/  UIADD3.X UR5, URZ, UR21, URZ, UP0, !UPT ;  /* 0x000000153f057290 */ /* 0x000fe200087fe43f */
[----:B------:R-:W-:Y:S01]  /*69b0*/  R2UR UR10, R21 ;  /* 0x00000000150a72ca */ /* 0x000fe200000e0000 */
[----:B------:R-:W-:Y:S01]  /*69c0*/  VIADD R7, R7, 0x1 ;  /* 0x0000000107077836 */ /* 0x000fe20000000000 */
[----:B------:R-:W-:Y:S01]  /*69d0*/  R2UR UR12, R6 ;  /* 0x00000000060c72ca */ /* 0x000fe200000e0000 */
[----:B------:R-:W-:Y:S01]  /*69e0*/  UIADD3.X UR23, URZ, UR21, URZ, UP1, !UPT ;  /* 0x000000153f177290 */ /* 0x000fe20008ffe43f */
[----:B------:R-:W-:Y:S01]  /*69f0*/  R2UR UR18, R14 ;  /* 0x000000000e1272ca */ /* 0x000fe200000e0000 */
[----:B------:R-:W-:Y:S01]  /*6a00*/  UMOV UR6, 0x0 ;  /* 0x0000000000067882 */ /* 0x000fe20000000000 */
[----:B------:R-:W-:Y:S01]  /*6a10*/  ISETP.GT.AND P3, PT, R4, 0x1, PT ;  /* 0x000000010400780c */ /* 0x000fe20003f64270 */
[----:B------:R-:W-:Y:S01]  /*6a20*/  UMOV UR7, 0x10000000 ;  /* 0x1000000000077882 */ /* 0x000fe20000000000 */
[----:B------:R-:W-:Y:S01]  /*6a30*/  ISETP.NE.AND P1, PT, R7, 0x6, PT ;  /* 0x000000060700780c */ /* 0x000fe20003f25270 */
[----:B------:R-:W-:-:S02]  /*6a40*/  VIADD R21, R21, 0x40 ;  /* 0x0000004015157836 */ /* 0x000fc40000000000 */
[----:B------:R-:W-:Y:S01]  /*6a50*/  UIADD3 UR13, UR8, 0x8400, URZ ;  /* 0x00008400080d7890 */ /* 0x000fe2000fffe03f */
[----:B------:R-:W-:Y:S01]  /*6a60*/  SEL R8, RZ, 0x1, P1 ;  /* 0x00000001ff087807 */ /* 0x000fe20000800000 */
[----:B------:R-:W-:Y:S01]  /*6a70*/  UIADD3 UR14, UR8, 0x20400, URZ ;  /* 0x00020400080e7890 */ /* 0x000fe2000fffe03f */
[----:B------:R-:W-:Y:S02]  /*6a80*/  SEL R7, R7, RZ, P1 ;  /* 0x000000ff07077207 */ /* 0x000fe40000800000 */
[----:B------:R-:W-:Y:S02]  /*6a90*/  LOP3.LUT R5, R5, R8, RZ, 0x3c, !PT ;  /* 0x0000000805057212 */ /* 0x000fe400078e3cff */
[----:B------:R-:W-:Y:S02]  /*6aa0*/  UMOV UR8, UR13 ;  /* 0x0000000d00087c82 */ /* 0x000fe40008000000 */
[----:B------:R1:W-:Y:S02]  /*6ab0*/  UTMALDG.3D [UR8], [UR4], desc[UR6] ;  /* 0x00000608040075b4 */ /* 0x0003e40008011000 */
[----:B-1----:R-:W-:Y:S01]  /*6ac0*/  UMOV UR8, UR14 ;  /* 0x0000000e00087c82 */ /* 0x002fe20008000000 */
[----:B------:R-:W-:-:S02]  /*6ad0*/  UMOV UR11, UR18 ;  /* 0x00000012000b7c82 */ /* 0x000fc40008000000 */
[----:B------:R1:W-:Y:S02]  /*6ae0*/  UTMALDG.3D [UR8], [UR22], desc[UR6] ;  /* 0x00000608160075b4 */ /* 0x0003e40008011000 */
[----:B-1----:R-:W-:Y:S05]  /*6af0*/  @P3 BRA `(.L_x_152) ;  /* 0xfffffffc00503947 */ /* 0x002fea000383ffff */
.L_x_148:
[----:B------:R-:W-:Y:S05]  /*6b00*/  BSYNC B1 ;  /* 0x0000000000017941 */ /* 0x000fea0003800000 */
.L_x_147:
[----:B------:R-:W-:Y:S01]  /*6b10*/  LOP3.LUT P3, RZ, R13, 0xff, RZ, 0xc0, !PT ;  /* 0x000000ff0dff7812 */ /* 0x000fe2000786c0ff */
[----:B------:R-:W-:Y:S01]  /*6b20*/  IMAD.IADD R12, R3, 0x1, R12 ;  /* 0x00000001030c7824 */ /* 0x000fe200078e020c */
[----:B------:R-:W-:Y:S01]  /*6b30*/  IADD3 R16, P4, R16, UR38, RZ ;  /* 0x0000002610107c10 */ /* 0x000fe2000ff9e0ff */
[----:B------:R-:W-:Y:S01]  /*6b40*/  ULDC.64 UR4, c[0x0][0x8f8] ;  /* 0x00023e0000047ab9 */ /* 0x000fe20000000a00 */
[----:B------:R-:W-:Y:S01]  /*6b50*/  BSSY B1, `(.L_x_153) ;  /* 0x000006b000017945 */ /* 0x000fe20003800000 */
[----:B------:R-:W-:Y:S02]  /*6b60*/  MOV R20, 0xffffffff ;  /* 0xffffffff00147802 */ /* 0x000fe40000000f00 */
[----:B------:R-:W-:Y:S02]  /*6b70*/  ISETP.GT.U32.AND P1, PT, R12, 0x5, PT ;  /* 0x000000050c00780c */ /* 0x000fe40003f24070 */
[----:B------:R-:W-:Y:S02]  /*6b80*/  IADD3.X R17, R17, UR37, RZ, P4, !PT ;  /* 0x0000002511117c10 */ /* 0x000fe4000a7fe4ff */
[----:B------:R-:W-:-:S02]  /*6b90*/  ISETP.LT.U32.AND P1, PT, R3, 0x6, P1 ;  /* 0x000000060300780c */ /* 0x000fc40000f21070 */
[----:B------:R-:W1:Y:S01]  /*6ba0*/  @P3 S2R R5, SR_CgaCtaId ;  /* 0x0000000000053919 */ /* 0x000e620000008800 */
[----:B------:R-:W-:Y:S02]  /*6bb0*/  @P3 MOV R4, 0x400 ;  /* 0x0000040000043802 */ /* 0x000fe40000000f00 */
[----:B------:R-:W-:Y:S02]  /*6bc0*/  PRMT R13, RZ, 0x7610, R13 ;  /* 0x00007610ff0d7816 */ /* 0x000fe4000000000d */
[----:B-1----:R-:W-:Y:S01]  /*6bd0*/  @P3 LEA R6, R5, R4, 0x18 ;  /* 0x0000000405063211 */ /* 0x002fe200078ec0ff */
[----:B------:R-:W-:-:S03]  /*6be0*/  IMAD.WIDE.U32 R4, R12, -0x55555555, RZ ;  /* 0xaaaaaaab0c047825 */ /* 0x000fc600078e00ff */
[----:B------:R1:W-:Y:S01]  /*6bf0*/  @P3 SYNCS.ARRIVE.TRANS64.A1T0 RZ, [R6+URZ+0xa8], RZ ;  /* 0x0000a8ff06ff39a7 */ /* 0x0003e2000810003f */
[----:B------:R-:W-:Y:S02]  /*6c00*/  ISETP.GE.U32.AND P3, PT, R3, 0x6, PT ;  /* 0x000000060300780c */ /* 0x000fe40003f66070 */
[----:B------:R-:W-:Y:S02]  /*6c10*/  SHF.R.U32.HI R7, RZ, 0x2, R5 ;  /* 0x00000002ff077819 */ /* 0x000fe40000011605 */
[----:B------:R-:W-:Y:S02]  /*6c20*/  SEL R5, RZ, 0x1, !P1 ;  /* 0x00000001ff057807 */ /* 0x000fe40004800000 */
[----:B------:R-:W-:Y:S01]  /*6c30*/  ISETP.GE.U32.AND P1, PT, R16, UR4, PT ;  /* 0x0000000410007c0c */ /* 0x000fe2000bf26070 */
[----:B------:R-:W-:Y:S01]  /*6c40*/  IMAD R12, R7, -0x6, R12 ;  /* 0xfffffffa070c7824 */ /* 0x000fe200078e020c */
[----:B------:R-:W-:Y:S01]  /*6c50*/  LOP3.LUT R0, R0, R5, RZ, 0x3c, !PT ;  /* 0x0000000500007212 */ /* 0x000fe200078e3cff */
[----:B-1----:R-:W-:Y:S01]  /*6c60*/  IMAD.MOV.U32 R6, RZ, RZ, -0x1 ;  /* 0xffffffffff067424 */ /* 0x002fe200078e00ff */
[----:B------:R-:W-:-:S02]  /*6c70*/  ISETP.GE.U32.AND.EX P1, PT, R17, UR5, PT, P1 ;  /* 0x0000000511007c0c */ /* 0x000fc4000bf26110 */
[----:B------:R-:W-:Y:S02]  /*6c80*/  PRMT R4, RZ, 0x7610, R4 ;  /* 0x00007610ff047816 */ /* 0x000fe40000000004 */
[----:B------:R-:W-:Y:S01]  /*6c90*/  @P3 LOP3.LUT R0, R0, 0x1, R7, 0x78, !PT ;  /* 0x0000000100003812 */ /* 0x000fe200078e7807 */
[----:B------:R-:W-:-:S08]  /*6ca0*/  IMAD.MOV.U32 R7, RZ, RZ, -0x1 ;  /* 0xffffffffff077424 */ /* 0x000fd000078e00ff */
[----:B------:R-:W-:Y:S05]  /*6cb0*/  @P1 BRA `(.L_x_154) ;  /* 0x0000000400501947 */ /* 0x000fea0003800000 */
[----:B------:R-:W-:Y:S01]  /*6cc0*/  ULDC.64 UR4, c[0x0][0x8d0] ;  /* 0x0002340000047ab9 */ /* 0x000fe20000000a00 */
[----:B------:R-:W1:Y:S01]  /*6cd0*/  S2R R15, SR_CTAID.X ;  /* 0x00000000000f7919 */ /* 0x000e620000002500 */
[----:B------:R-:W-:Y:S01]  /*6ce0*/  ISETP.NE.U32.AND P1, PT, RZ, UR4, PT ;  /* 0x00000004ff007c0c */ /* 0x000fe2000bf25070 */
[----:B------:R-:W-:Y:S01]  /*6cf0*/  ULDC UR7, c[0x0][0x8d8] ;  /* 0x0002360000077ab9 */ /* 0x000fe20000000800 */
[----:B------:R-:W-:Y:S01]  /*6d00*/  IMAD.MOV.U32 R4, RZ, RZ, R16 ;  /* 0x000000ffff047224 */ /* 0x000fe200078e0010 */
[----:B------:R-:W2:Y:S01]  /*6d10*/  S2R R14, SR_CTAID.Y ;  /* 0x00000000000e7919 */ /* 0x000ea20000002600 */
[----:B------:R-:W-:Y:S01]  /*6d20*/  ISETP.NE.AND.EX P1, PT, RZ, UR5, PT, P1 ;  /* 0x00000005ff007c0c */ /* 0x000fe2000bf25310 */
[----:B------:R-:W-:-:S12]  /*6d30*/  IMAD.MOV.U32 R5, RZ, RZ, R17 ;  /* 0x000000ffff057224 */ /* 0x000fd800078e0011 */
[----:B------:R-:W-:Y:S05]  /*6d40*/  @!P1 BRA `(.L_x_155) ;  /* 0x0000000000289947 */ /* 0x000fea0003800000 */
[----:B------:R-:W-:Y:S02]  /*6d50*/  ULDC UR6, c[0x0][0x8dc] ;  /* 0x0002370000067ab9 */ /* 0x000fe40000000800 */
[----:B------:R-:W-:-:S05]  /*6d60*/  IADD3 R9, P1, R16, UR6, RZ ;  /* 0x0000000610097c10 */ /* 0x000fca000ff3e0ff */
[----:B------:R-:W-:-:S04]  /*6d70*/  IMAD.X R21, RZ, RZ, R17, P1 ;  /* 0x000000ffff157224 */ /* 0x000fc800008e0611 */
[----:B------:R-:W-:-:S04]  /*6d80*/  IMAD.WIDE.U32 R6, R21, UR4, RZ ;  /* 0x0000000415067c25 */ /* 0x000fc8000f8e00ff */
[----:B------:R-:W-:-:S04]  /*6d90*/  IMAD.WIDE.U32 R6, P1, R9, UR5, R6 ;  /* 0x0000000509067c25 */ /* 0x000fc8000f820006 */
[----:B------:R-:W-:Y:S01]  /*6da0*/  IMAD.WIDE.U32 R8, R9, UR4, RZ ;  /* 0x0000000409087c25 */ /* 0x000fe2000f8e00ff */
[----:B------:R-:W-:-:S03]  /*6db0*/  IADD3.X R5, RZ, RZ, RZ, P1, !PT ;  /* 0x000000ffff057210 */ /* 0x000fc60000ffe4ff */
[----:B------:R-:W-:Y:S01]  /*6dc0*/  IMAD.MOV.U32 R4, RZ, RZ, R7 ;  /* 0x000000ffff047224 */ /* 0x000fe200078e0007 */
[----:B------:R-:W-:-:S05]  /*6dd0*/  IADD3 RZ, P1, R9, R6, RZ ;  /* 0x0000000609ff7210 */ /* 0x000fca0007f3e0ff */
[----:B------:R-:W-:-:S08]  /*6de0*/  IMAD.WIDE.U32.X R4, R21, UR5, R4, P1 ;  /* 0x0000000515047c25 */ /* 0x000fd000088e0404 */
.L_x_155:
[--C-:B------:R-:W-:Y:S01]  /*6df0*/  SHF.R.U64 R8, R4, UR7, R5.reuse ;  /* 0x0000000704087c19 */ /* 0x100fe20008001205 */
[----:B------:R-:W-:Y:S01]  /*6e00*/  ULDC.64 UR4, c[0x0][0x8c8] ;  /* 0x0002320000047ab9 */ /* 0x000fe20000000a00 */
[----:B------:R-:W-:Y:S01]  /*6e10*/  SHF.R.U32.HI R4, RZ, UR7, R5 ;  /* 0x00000007ff047c19 */ /* 0x000fe20008011605 */
[----:B------:R-:W3:Y:S01]  /*6e20*/  LDC R24, c[0x0][0x144] ;  /* 0x00005100ff187b82 */ /* 0x000ee20000000800 */
[----:B------:R-:W-:Y:S01]  /*6e30*/  IADD3 R7, P1, RZ, -R8, RZ ;  /* 0x80000008ff077210 */ /* 0x000fe20007f3e0ff */
[----:B------:R-:W-:Y:S01]  /*6e40*/  ULDC.64 UR8, c[0x0][0x8e8] ;  /* 0x00023a0000087ab9 */ /* 0x000fe20000000a00 */
[----:B-1----:R-:W-:Y:S01]  /*6e50*/  I2FP.F32.U32 R9, R15 ;  /* 0x0000000f00097245 */ /* 0x002fe20000201000 */
[----:B------:R-:W-:Y:S02]  /*6e60*/  ULDC UR6, c[0x0][0x8b0] ;  /* 0x00022c0000067ab9 */ /* 0x000fe40000000800 */
[----:B------:R-:W-:Y:S01]  /*6e70*/  IMAD.X R4, RZ, RZ, ~R4, P1 ;  /* 0x000000ffff047224 */ /* 0x000fe200008e0e04 */
[----:B------:R-:W-:Y:S01]  /*6e80*/  ISETP.NE.U32.AND P1, PT, RZ, UR8, PT ;  /* 0x00000008ff007c0c */ /* 0x000fe2000bf25070 */
[----:B------:R-:W1:Y:S02]  /*6e90*/  LDC R21, c[0x0][0x148] ;  /* 0x00005200ff157b82 */ /* 0x000e640000000800 */
[----:B------:R-:W-:Y:S01]  /*6ea0*/  IMAD R6, R4, UR4, RZ ;  /* 0x0000000404067c24 */ /* 0x000fe2000f8e02ff */
[----:B------:R-:W-:Y:S01]  /*6eb0*/  ISETP.NE.AND.EX P1, PT, RZ, UR9, PT, P1 ;  /* 0x00000009ff007c0c */ /* 0x000fe2000bf25310 */
[----:B------:R-:W-:Y:S01]  /*6ec0*/  IMAD.WIDE.U32 R4, R7, UR4, R16 ;  /* 0x0000000407047c25 */ /* 0x000fe2000f8e0010 */
[----:B------:R-:W-:-:S03]  /*6ed0*/  ULDC UR4, c[0x0][0x150] ;  /* 0x0000540000047ab9 */ /* 0x000fc60000000800 */
[----:B------:R-:W-:Y:S02]  /*6ee0*/  IMAD R7, R7, UR5, R6 ;  /* 0x0000000507077c24 */ /* 0x000fe4000f8e0206 */
[----:B------:R-:W-:Y:S01]  /*6ef0*/  FMUL R6, R9, UR4 ;  /* 0x0000000409067c20 */ /* 0x000fe20008400000 */
[----:B------:R-:W-:Y:S01]  /*6f00*/  ULDC UR4, c[0x0][0x8c0] ;  /* 0x0002300000047ab9 */ /* 0x000fe20000000800 */
[----:B------:R-:W-:Y:S01]  /*6f10*/  ULDC UR5, c[0x0][0x154] ;  /* 0x0000550000057ab9 */ /* 0x000fe20000000800 */
[----:B------:R-:W-:-:S03]  /*6f20*/  IMAD.IADD R5, R5, 0x1, R7 ;  /* 0x0000000105057824 */ /* 0x000fc600078e0207 */
[----:B------:R-:W4:Y:S02]  /*6f30*/  F2I.U32.TRUNC.NTZ R6, R6 ;  /* 0x0000000600067305 */ /* 0x000f24000020f000 */
[----:B------:R-:W-:Y:S02]  /*6f40*/  SHF.R.U64 R9, R4, UR4, R5 ;  /* 0x0000000404097c19 */ /* 0x000fe40008001205 */
[----:B--2---:R-:W-:-:S05]  /*6f50*/  I2FP.F32.U32 R4, R14 ;  /* 0x0000000e00047245 */ /* 0x004fca0000201000 */
[----:B------:R-:W-:Y:S01]  /*6f60*/  FMUL R22, R4, UR5 ;  /* 0x0000000504167c20 */ /* 0x000fe20008400000 */
[----:B------:R-:W-:Y:S01]  /*6f70*/  SHF.R.U32.HI R4, RZ, UR4, R5 ;  /* 0x00000004ff047c19 */ /* 0x000fe20008011605 */
[----:B------:R-:W-:-:S03]  /*6f80*/  ULDC UR4, c[0x0][0x900] ;  /* 0x0002400000047ab9 */ /* 0x000fc60000000800 */
[--C-:B------:R-:W-:Y:S01]  /*6f90*/  SHF.R.U64 R20, R9, UR6, R4.reuse ;  /* 0x0000000609147c19 */ /* 0x100fe20008001204 */
[----:B------:R-:W2:Y:S01]  /*6fa0*/  F2I.U32.TRUNC.NTZ R22, R22 ;  /* 0x0000001600167305 */ /* 0x000ea2000020f000 */
[----:B------:R-:W-:Y:S01]  /*6fb0*/  SHF.R.U32.HI R5, RZ, UR6, R4 ;  /* 0x00000006ff057c19 */ /* 0x000fe20008011604 */
[----:B----4-:R-:W-:-:S03]  /*6fc0*/  IMAD.MOV R6, RZ, RZ, -R6 ;  /* 0x000000ffff067224 */ /* 0x010fc600078e0a06 */
[----:B------:R-:W-:Y:S01]  /*6fd0*/  SHF.R.U64 R18, R20, UR4, R5 ;  /* 0x0000000414127c19 */ /* 0x000fe20008001205 */
[----:B---3--:R-:W-:Y:S01]  /*6fe0*/  IMAD R15, R24, R6, R15 ;  /* 0x00000006180f7224 */ /* 0x008fe200078e020f */
[----:B------:R-:W-:-:S03]  /*6ff0*/  SHF.R.U32.HI R23, RZ, UR4, R5 ;  /* 0x00000004ff177c19 */ /* 0x000fc60008011605 */
[----:B------:R-:W-:Y:S01]  /*7000*/  IMAD.MOV.U32 R4, RZ, RZ, R18 ;  /* 0x000000ffff047224 */ /* 0x000fe200078e0012 */
[----:B------:R-:W-:Y:S01]  /*7010*/  MOV R5, R23 ;  /* 0x0000001700057202 */ /* 0x000fe20000000f00 */
[----:B--2---:R-:W-:Y:S06]  /*7020*/  @!P1 BRA `(.L_x_156) ;  /* 0x0000000000289947 */ /* 0x004fec0003800000 */
[----:B------:R-:W-:Y:S02]  /*7030*/  ULDC UR4, c[0x0][0x8f4] ;  /* 0x00023d0000047ab9 */ /* 0x000fe40000000800 */
[----:B------:R-:W-:-:S05]  /*7040*/  IADD3 R5, P1, R18, UR4, RZ ;  /* 0x0000000412057c10 */ /* 0x000fca000ff3e0ff */
[----:B------:R-:W-:-:S04]  /*7050*/  IMAD.X R23, RZ, RZ, R23, P1 ;  /* 0x000000ffff177224 */ /* 0x000fc800008e0617 */
[----:B------:R-:W-:-:S04]  /*7060*/  IMAD.WIDE.U32 R6, R23, UR8, RZ ;  /* 0x0000000817067c25 */ /* 0x000fc8000f8e00ff */
[----:B------:R-:W-:-:S04]  /*7070*/  IMAD.WIDE.U32 R6, P1, R5, UR9, R6 ;  /* 0x0000000905067c25 */ /* 0x000fc8000f820006 */
[----:B------:R-:W-:-:S04]  /*7080*/  IMAD.WIDE.U32 R4, R5, UR8, RZ ;  /* 0x0000000805047c25 */ /* 0x000fc8000f8e00ff */
[----:B------:R-:W-:Y:S01]  /*7090*/  IMAD.MOV.U32 R4, RZ, RZ, R7 ;  /* 0x000000ffff047224 */ /* 0x000fe200078e0007 */
[----:B------:R-:W-:Y:S01]  /*70a0*/  IADD3 RZ, P3, R5, R6, RZ ;  /* 0x0000000605ff7210 */ /* 0x000fe20007f7e0ff */
[----:B------:R-:W-:-:S04]  /*70b0*/  IMAD.X R5, RZ, RZ, RZ, P1 ;  /* 0x000000ffff057224 */ /* 0x000fc800008e06ff */
[----:B------:R-:W-:-:S08]  /*70c0*/  IMAD.WIDE.U32.X R4, R23, UR9, R4, P3 ;  /* 0x0000000917047c25 */ /* 0x000fd000098e0404 */
.L_x_156:
[----:B------:R-:W-:Y:S01]  /*70d0*/  ISETP.NE.AND P1, PT, R2, 0x1, PT ;  /* 0x000000010200780c */ /* 0x000fe20003f25270 */
[----:B------:R-:W-:Y:S01]  /*70e0*/  ULDC UR4, c[0x0][0x8f0] ;  /* 0x00023c0000047ab9 */ /* 0x000fe20000000800 */
[----:B------:R-:W-:Y:S01]  /*70f0*/  LOP3.LUT R20, R20, UR16, RZ, 0xc0, !PT ;  /* 0x0000001014147c12 */ /* 0x000fe2000f8ec0ff */
[----:B------:R-:W-:Y:S01]  /*7100*/  IMAD.MOV R22, RZ, RZ, -R22 ;  /* 0x000000ffff167224 */ /* 0x000fe200078e0a16 */
[----:B------:R-:W-:Y:S01]  /*7110*/  SHF.R.U64 R5, R4, UR4, R5 ;  /* 0x0000000404057c19 */ /* 0x000fe20008001205 */
[----:B------:R-:W-:Y:S01]  /*7120*/  ULDC UR4, c[0x0][0x8e0] ;  /* 0x0002380000047ab9 */ /* 0x000fe20000000800 */
[----:B------:R-:W-:Y:S01]  /*7130*/  LOP3.LUT R9, R9, UR15, RZ, 0xc0, !PT ;  /* 0x0000000f09097c12 */ /* 0x000fe2000f8ec0ff */
[----:B------:R-:W-:Y:S01]  /*7140*/  ULDC UR5, c[0x0][0x8b8] ;  /* 0x00022e0000057ab9 */ /* 0x000fe20000000800 */
[----:B------:R-:W-:Y:S01]  /*7150*/  MOV R4, 0x1 ;  /* 0x0000000100047802 */ /* 0x000fe20000000f00 */
[----:B------:R-:W-:Y:S02]  /*7160*/  IMAD.MOV R7, RZ, RZ, -R5 ;  /* 0x000000ffff077224 */ /* 0x000fe400078e0a05 */
[----:B------:R-:W-:-:S02]  /*7170*/  IMAD R20, R5, UR17, R20 ;  /* 0x0000001105147c24 */ /* 0x000fc4000f8e0214 */
[----:B-1----:R-:W-:Y:S02]  /*7180*/  @P1 IMAD R15, R21, R22, R14 ;  /* 0x00000016150f1224 */ /* 0x002fe400078e020e */
[----:B------:R-:W-:Y:S01]  /*7190*/  IMAD R18, R7, UR4, R18 ;  /* 0x0000000407127c24 */ /* 0x000fe2000f8e0212 */
[----:B------:R-:W-:Y:S01]  /*71a0*/  ULDC UR4, c[0x0][0x8a8] ;  /* 0x00022a0000047ab9 */ /* 0x000fe20000000800 */
[----:B------:R-:W-:Y:S02]  /*71b0*/  IMAD R15, R20, UR5, R15 ;  /* 0x00000005140f7c24 */ /* 0x000fe4000f8e020f */
[----:B------:R-:W-:Y:S02]  /*71c0*/  IMAD R18, R18, UR4, R9 ;  /* 0x0000000412127c24 */ /* 0x000fe4000f8e0209 */
[----:B------:R-:W-:-:S03]  /*71d0*/  IMAD.MOV.U32 R6, RZ, RZ, R8 ;  /* 0x000000ffff067224 */ /* 0x000fc600078e0008 */
[----:B------:R-:W-:Y:S02]  /*71e0*/  SEL R7, R18, R15, !P1 ;  /* 0x0000000f12077207 */ /* 0x000fe40004800000 */
[----:B------:R-:W-:-:S07]  /*71f0*/  SEL R20, R15, R18, !P1 ;  /* 0x000000120f147207 */ /* 0x000fce0004800000 */
.L_x_154:
[----:B------:R-:W-:Y:S05]  /*7200*/  BSYNC B1 ;  /* 0x0000000000017941 */ /* 0x000fea0003800000 */
.L_x_153:
[----:B------:R-:W-:-:S13]  /*7210*/  LOP3.LUT P1, RZ, R4, 0xff, RZ, 0xc0, !PT ;  /* 0x000000ff04ff7812 */ /* 0x000fda000782c0ff */
[----:B------:R-:W-:Y:S05]  /*7220*/  @P1 BRA `(.L_x_157) ;  /* 0xfffffff400501947 */ /* 0x000fea000383ffff */
[----:B------:R-:W-:Y:S05]  /*7230*/  BSYNC B0 ;  /* 0x0000000000007941 */ /* 0x000fea0003800000 */
.L_x_145:
[----:B------:R-:W-:-:S03]  /*7240*/  UMOV UR4, 0xffffffff ;  /* 0xffffffff00047882 */ /* 0x000fc60000000000 */
[----:B------:R-:W-:Y:S05]  /*7250*/  BRA.DIV UR4, `(.L_x_158) ;  /* 0x0000000a04647947 */ /* 0x000fea000b800000 */
[----:B------:R-:W-:-:S13]  /*7260*/  ELECT P6, URZ, PT ;  /* 0x00000000003f782f */ /* 0x000fda00038c0000 */
.L_x_183:
[----:B------:R-:W-:Y:S05]  /*7270*/  @!P6 BRA `(.L_x_10) ;  /* 0x0000000000ece947 */ /* 0x000fea0003800000 */
[----:B------:R-:W-:-:S04]  /*7280*/  LOP3.LUT R19, R19, 0x2, RZ, 0xfc, !PT ;  /* 0x0000000213137812 */ /* 0x000fc800078efcff */
[----:B------:R-:W-:-:S13]  /*7290*/  ISETP.NE.AND P0, PT, R19, 0x3, PT ;  /* 0x000000031300780c */ /* 0x000fda0003f05270 */
[----:B------:R-:W-:Y:S05]  /*72a0*/  @!P0 BRA `(.L_x_159) ;  /* 0x0000000000048947 */ /* 0x000fea0003800000 */
[----:B------:R-:W-:Y:S01]  /*72b0*/  BPT.TRAP 0x1 ;  /* 0x000000040000795c */ /* 0x000fe20000300000 */
.L_x_159:
[----:B------:R-:W1:Y:S01]  /*72c0*/  S2R R3, SR_CgaCtaId ;  /* 0x0000000000037919 */ /* 0x000e620000008800 */
[----:B------:R-:W-:-:S04]  /*72d0*/  MOV R2, 0x400 ;  /* 0x0000040000027802 */ /* 0x000fc80000000f00 */
[----:B-1----:R-:W-:Y:S02]  /*72e0*/  LEA R3, R3, R2, 0x18 ;  /* 0x0000000203037211 */ /* 0x002fe400078ec0ff */
[----:B------:R-:W-:-:S03]  /*72f0*/  SHF.L.U32 R2, R0, 0x1f, RZ ;  /* 0x0000001f00027819 */ /* 0x000fc600000006ff */
[----:B------:R-:W-:-:S04]  /*7300*/  VIADD R3, R3, 0x30 ;  /* 0x0000003003037836 */ /* 0x000fc80000000000 */
[C---:B------:R-:W-:Y:S02]  /*7310*/  IMAD R7, R12.reuse, 0x8, R3 ;  /* 0x000000080c077824 */ /* 0x040fe400078e0203 */
[----:B------:R-:W-:Y:S02]  /*7320*/  VIADD R12, R12, 0x1 ;  /* 0x000000010c0c7836 */ /* 0x000fe40000000000 */
[----:B------:R-:W1:Y:S03]  /*7330*/  SYNCS.PHASECHK.TRANS64.TRYWAIT P0, [R7+URZ], R2 ;  /* 0x00000002070075a7 */ /* 0x000e66000800017f */
[----:B------:R-:W-:-:S04]  /*7340*/  ISETP.NE.AND P1, PT, R12, 0x6, PT ;  /* 0x000000060c00780c */ /* 0x000fc80003f25270 */
[----:B------:R-:W-:Y:S02]  /*7350*/  SEL R5, RZ, 0x1, P1 ;  /* 0x00000001ff057807 */ /* 0x000fe40000800000 */
[----:B------:R-:W-:Y:S02]  /*7360*/  SEL R12, R12, RZ, P1 ;  /* 0x000000ff0c0c7207 */ /* 0x000fe40000800000 */
[----:B------:R-:W-:-:S03]  /*7370*/  LOP3.LUT R5, R0, R5, RZ, 0x3c, !PT ;  /* 0x0000000500057212 */ /* 0x000fc600078e3cff */
[----:B------:R-:W-:Y:S01]  /*7380*/  IMAD R9, R12, 0x8, R3 ;  /* 0x000000080c097824 */ /* 0x000fe200078e0203 */
[----:B------:R-:W-:Y:S01]  /*7390*/  SHF.L.U32 R4, R5, 0x1f, RZ ;  /* 0x0000001f05047819 */ /* 0x000fe200000006ff */
[----:B-1----:R-:W-:Y:S06]  /*73a0*/  @!P0 BRA `(.L_x_160) ;  /* 0x0000000800308947 */ /* 0x002fec0003800000 */
.L_x_184:
[----:B------:R-:W2:Y:S01]  /*73b0*/  SYNCS.PHASECHK.TRANS64.TRYWAIT P0, [R9+URZ], R4 ;  /* 0x00000004090075a7 */ /* 0x000ea2000800017f */
[----:B------:R-:W-:-:S04]  /*73c0*/  IADD3 R0, R12, 0x1, RZ ;  /* 0x000000010c007810 */ /* 0x000fc80007ffe0ff */
[----:B------:R-:W-:-:S04]  /*73d0*/  ISETP.NE.AND P1, PT, R0, 0x6, PT ;  /* 0x000000060000780c */ /* 0x000fc80003f25270 */
[----:B-1----:R-:W-:Y:S02]  /*73e0*/  SEL R2, RZ, 0x1, P1 ;  /* 0x00000001ff027807 */ /* 0x002fe40000800000 */
[----:B------:R-:W-:Y:S02]  /*73f0*/  SEL R0, R0, RZ, P1 ;  /* 0x000000ff00007207 */ /* 0x000fe40000800000 */
[----:B------:R-:W-:-:S03]  /*7400*/  LOP3.LUT R7, R5, R2, RZ, 0x3c, !PT ;  /* 0x0000000205077212 */ /* 0x000fc600078e3cff */
[----:B------:R-:W-:Y:S01]  /*7410*/  IMAD R6, R0, 0x8, R3 ;  /* 0x0000000800067824 */ /* 0x000fe200078e0203 */
[----:B------:R-:W-:Y:S01]  /*7420*/  SHF.L.U32 R5, R7, 0x1f, RZ ;  /* 0x0000001f07057819 */ /* 0x000fe200000006ff */
[----:B--2---:R-:W-:Y:S06]  /*7430*/  @!P0 BRA `(.L_x_161) ;  /* 0x0000000800208947 */ /* 0x004fec0003800000 */
.L_x_185:
[----:B------:R-:W2:Y:S01]  /*7440*/  SYNCS.PHASECHK.TRANS64.TRYWAIT P0, [R6+URZ], R5 ;  /* 0x00000005060075a7 */ /* 0x000ea2000800017f */
[----:B------:R-:W-:-:S05]  /*7450*/  VIADD R0, R0, 0x1 ;  /* 0x0000000100007836 */ /* 0x000fca0000000000 */
[----:B------:R-:W-:-:S04]  /*7460*/  ISETP.NE.AND P1, PT, R0, 0x6, PT ;  /* 0x000000060000780c */ /* 0x000fc80003f25270 */
[----:B------:R-:W-:Y:S02]  /*7470*/  SEL R2, RZ, 0x1, P1 ;  /* 0x00000001ff027807 */ /* 0x000fe40000800000 */
[----:B------:R-:W-:Y:S02]  /*7480*/  SEL R0, R0, RZ, P1 ;  /* 0x000000ff00007207 */ /* 0x000fe40000800000 */
[----:B------:R-:W-:-:S03]  /*7490*/  LOP3.LUT R7, R7, R2, RZ, 0x3c, !PT ;  /* 0x0000000207077212 */ /* 0x000fc600078e3cff */
[----:B-1----:R-:W-:Y:S01]  /*74a0*/  IMAD R9, R0, 0x8, R3 ;  /* 0x0000000800097824 */ /* 0x002fe200078e0203 */
[----:B------:R-:W-:Y:S01]  /*74b0*/  SHF.L.U32 R4, R7, 0x1f, RZ ;  /* 0x0000001f07047819 */ /* 0x000fe200000006ff */
[----:B--2---:R-:W-:Y:S06]  /*74c0*/  @!P0 BRA `(.L_x_162) ;  /* 0x0000000800108947 */ /* 0x004fec0003800000 */
.L_x_186:
        /* <DEDUP_REMOVED lines=9> */
.L_x_187:
[----:B------:R-:W2:Y:S01]  /*7560*/  SYNCS.PHASECHK.TRANS64.TRYWAIT P0, [R6+URZ], R5 ;  /* 0x00000005060075a7 */ /* 0x000ea2000800017f */
[----:B------:R-:W-:-:S04]  /*7570*/  IADD3 R0, R0, 0x1, RZ ;  /* 0x0000000100007810 */ /* 0x000fc80007ffe0ff */
[----:B------:R-:W-:-:S04]  /*7580*/  ISETP.NE.AND P1, PT, R0, 0x6, PT ;  /* 0x000000060000780c */ /* 0x000fc80003f25270 */
[----:B------:R-:W-:Y:S02]  /*7590*/  SEL R2, RZ, 0x1, P1 ;  /* 0x00000001ff027807 */ /* 0x000fe40000800000 */
[----:B------:R-:W-:Y:S02]  /*75a0*/  SEL R0, R0, RZ, P1 ;  /* 0x000000ff00007207 */ /* 0x000fe40000800000 */
[----:B------:R-:W-:Y:S01]  /*75b0*/  LOP3.LUT R2, R7, R2, RZ, 0x3c, !PT ;  /* 0x0000000207027212 */ /* 0x000fe200078e3cff */
[----:B--2---:R-:W-:Y:S06]  /*75c0*/  @!P0 BRA `(.L_x_164) ;  /* 0x0000000400f88947 */ /* 0x004fec0003800000 */
.L_x_188:
[----:B------:R-:W-:Y:S01]  /*75d0*/  IMAD R3, R0, 0x8, R3 ;  /* 0x0000000800037824 */ /* 0x000fe200078e0203 */
[----:B------:R-:W-:-:S07]  /*75e0*/  SHF.L.U32 R0, R2, 0x1f, RZ ;  /* 0x0000001f02007819 */ /* 0x000fce00000006ff */
.L_x_165:
[----:B---3--:R3:W4:Y:S02]  /*75f0*/  SYNCS.PHASECHK.TRANS64.TRYWAIT P0, [R3+URZ], R0 ;  /* 0x00000000030075a7 */ /* 0x008724000800017f */
[----:B----4-:R-:W-:Y:S05]  /*7600*/  @!P0 NANOSLEEP.SYNCS 0x989680 ;  /* 0x009896800000895d */ /* 0x010fea0003900000 */
[----:B------:R-:W4:Y:S02]  /*7610*/  @!P0 SYNCS.PHASECHK.TRANS64 P0, [R3+URZ], R0 ;  /* 0x00000000030085a7 */ /* 0x000f24000800007f */
[----:B----4-:R-:W-:Y:S05]  /*7620*/  @!P0 BRA `(.L_x_165) ;  /* 0xfffffffc00f08947 */ /* 0x010fea000383ffff */
.L_x_10:
[----:B------:R-:W-:Y:S05]  /*7630*/  BSYNC B6 ;  /* 0x0000000000067941 */ /* 0x000fea0003800000 */
.L_x_8:
[----:B------:R-:W-:Y:S05]  /*7640*/  EXIT ;  /* 0x000000000000794d */ /* 0x000fea0003800000 */
.L_x_23:
[----:B--2---:R2:W3:Y:S02]  /*7650*/  SYNCS.PHASECHK.TRANS64.TRYWAIT P1, [R3+URZ], R0 ;  /* 0x00000000030075a7 */ /* 0x0044e4000802017f */
[----:B---3--:R-:W-:Y:S05]  /*7660*/  @!P1 NANOSLEEP.SYNCS 0x989680 ;  /* 0x009896800000995d */ /* 0x008fea0003900000 */
[----:B------:R-:W3:Y:S02]  /*7670*/  @!P1 SYNCS.PHASECHK.TRANS64 P1, [R3+URZ], R0 ;  /* 0x00000000030095a7 */ /* 0x000ee4000802007f */
[----:B---3--:R-:W-:Y:S05]  /*7680*/  @!P1 BRA `(.L_x_23) ;  /* 0xfffffffc00f09947 */ /* 0x008fea000383ffff */
[----:B------:R-:W-:Y:S05]  /*7690*/  BRA `(.L_x_22) ;  /* 0xffffffa000a87947 */ /* 0x000fea000383ffff */
.L_x_28:
[----:B--2---:R-:W-:-:S04]  /*76a0*/  IMAD.U32 R4, RZ, RZ, UR4 ;  /* 0x00000004ff047e24 */ /* 0x004fc8000f8e00ff */
[----:B------:R2:W3:Y:S03]  /*76b0*/  SYNCS.PHASECHK.TRANS64.TRYWAIT P1, [R4+URZ], R3 ;  /* 0x00000003040075a7 */ /* 0x0004e6000802017f */
[----:B---3--:R-:W-:Y:S05]  /*76c0*/  @!P1 NANOSLEEP.SYNCS 0x989680 ;  /* 0x009896800000995d */ /* 0x008fea0003900000 */
[----:B------:R-:W3:Y:S02]  /*76d0*/  @!P1 SYNCS.PHASECHK.TRANS64 P1, [R4+URZ], R3 ;  /* 0x00000003040095a7 */ /* 0x000ee4000802007f */
[----:B---3--:R-:W-:Y:S05]  /*76e0*/  @!P1 BRA `(.L_x_28) ;  /* 0xfffffffc00ec9947 */ /* 0x008fea000383ffff */
[----:B------:R-:W-:Y:S05]  /*76f0*/  BRA `(.L_x_27) ;  /* 0xffffffa400687947 */ /* 0x000fea000383ffff */
.L_x_50:
[----:B-1----:R-:W-:-:S04]  /*7700*/  IMAD.U32 R3, RZ, RZ, UR51 ;  /* 0x00000033ff037e24 */ /* 0x002fc8000f8e00ff */
[----:B------:R1:W2:Y:S03]  /*7710*/  SYNCS.PHASECHK.TRANS64.TRYWAIT P2, [R3+URZ+0x60], R0 ;  /* 0x00006000030075a7 */ /* 0x0002a6000804017f */
[----:B--2---:R-:W-:Y:S05]  /*7720*/  @!P2 NANOSLEEP.SYNCS 0x989680 ;  /* 0x009896800000a95d */ /* 0x004fea0003900000 */
[----:B------:R-:W2:Y:S02]  /*7730*/  @!P2 SYNCS.PHASECHK.TRANS64 P2, [R3+URZ+0x60], R0 ;  /* 0x000060000300a5a7 */ /* 0x000ea4000804007f */
[----:B--2---:R-:W-:Y:S05]  /*7740*/  @!P2 BRA `(.L_x_50) ;  /* 0xfffffffc00eca947 */ /* 0x004fea000383ffff */
[----:B------:R-:W-:Y:S05]  /*7750*/  BRA `(.L_x_166) ;  /* 0xffffffb000547947 */ /* 0x000fea000383ffff */
.L_x_61:
[----:B--2---:R2:W3:Y:S02]  /*7760*/  SYNCS.PHASECHK.TRANS64.TRYWAIT P3, [R20+URZ+0x60], R21 ;  /* 0x00006015140075a7 */ /* 0x0044e4000806017f */
[----:B---3--:R-:W-:Y:S05]  /*7770*/  @!P3 NANOSLEEP.SYNCS 0x989680 ;  /* 0x009896800000b95d */ /* 0x008fea0003900000 */
[----:B------:R-:W3:Y:S02]  /*7780*/  @!P3 SYNCS.PHASECHK.TRANS64 P3, [R20+URZ+0x60], R21 ;  /* 0x000060151400b5a7 */ /* 0x000ee4000806007f */
[----:B---3--:R-:W-:Y:S05]  /*7790*/  @!P3 BRA `(.L_x_61) ;  /* 0xfffffffc00f0b947 */ /* 0x008fea000383ffff */
[----:B------:R-:W-:Y:S05]  /*77a0*/  BRA `(.L_x_167) ;  /* 0xffffffb800187947 */ /* 0x000fea000383ffff */
.L_x_71:
[----:B-1----:R1:W2:Y:S02]  /*77b0*/  SYNCS.PHASECHK.TRANS64.TRYWAIT P3, [R14+URZ+0x60], R15 ;  /* 0x0000600f0e0075a7 */ /* 0x0022a4000806017f */
[----:B--2---:R-:W-:Y:S05]  /*77c0*/  @!P3 NANOSLEEP.SYNCS 0x989680 ;  /* 0x009896800000b95d */ /* 0x004fea0003900000 */
[----:B------:R-:W2:Y:S02]  /*77d0*/  @!P3 SYNCS.PHASECHK.TRANS64 P3, [R14+URZ+0x60], R15 ;  /* 0x0000600f0e00b5a7 */ /* 0x000ea4000806007f */
[----:B--2---:R-:W-:Y:S05]  /*77e0*/  @!P3 BRA `(.L_x_71) ;  /* 0xfffffffc00f0b947 */ /* 0x004fea000383ffff */
[----:B------:R-:W-:Y:S05]  /*77f0*/  BRA `(.L_x_168) ;  /* 0xffffffbc00c07947 */ /* 0x000fea000383ffff */
.L_x_81:
[----:B--2---:R2:W3:Y:S02]  /*7800*/  SYNCS.PHASECHK.TRANS64.TRYWAIT P3, [R15+URZ+0x60], R14 ;  /* 0x0000600e0f0075a7 */ /* 0x0044e4000806017f */
[----:B---3--:R-:W-:Y:S05]  /*7810*/  @!P3 NANOSLEEP.SYNCS 0x989680 ;  /* 0x009896800000b95d */ /* 0x008fea0003900000 */
[----:B------:R-:W3:Y:S02]  /*7820*/  @!P3 SYNCS.PHASECHK.TRANS64 P3, [R15+URZ+0x60], R14 ;  /* 0x0000600e0f00b5a7 */ /* 0x000ee4000806007f */
[----:B---3--:R-:W-:Y:S05]  /*7830*/  @!P3 BRA `(.L_x_81) ;  /* 0xfffffffc00f0b947 */ /* 0x008fea000383ffff */
[----:B------:R-:W-:Y:S05]  /*7840*/  BRA `(.L_x_169) ;  /* 0xffffffc400747947 */ /* 0x000fea000383ffff */
.L_x_101:
[----:B-1----:R-:W-:-:S04]  /*7850*/  IMAD.U32 R3, RZ, RZ, UR4 ;  /* 0x00000004ff037e24 */ /* 0x002fc8000f8e00ff */
[----:B------:R1:W2:Y:S03]  /*7860*/  SYNCS.PHASECHK.TRANS64.TRYWAIT P0, [R3+URZ+0xa8], R0 ;  /* 0x0000a800030075a7 */ /* 0x0002a6000800017f */
[----:B--2---:R-:W-:Y:S05]  /*7870*/  @!P0 NANOSLEEP.SYNCS 0x989680 ;  /* 0x009896800000895d */ /* 0x004fea0003900000 */
[----:B------:R-:W2:Y:S02]  /*7880*/  @!P0 SYNCS.PHASECHK.TRANS64 P0, [R3+URZ+0xa8], R0 ;  /* 0x0000a800030085a7 */ /* 0x000ea4000800007f */
[----:B--2---:R-:W-:Y:S05]  /*7890*/  @!P0 BRA `(.L_x_101) ;  /* 0xfffffffc00ec8947 */ /* 0x004fea000383ffff */
[----:B------:R-:W-:Y:S05]  /*78a0*/  BRA `(.L_x_100) ;  /* 0xffffffd800c07947 */ /* 0x000fea000383ffff */
.L_x_110:
[----:B-1----:R-:W-:-:S04]  /*78b0*/  IMAD.U32 R5, RZ, RZ, UR5 ;  /* 0x00000005ff057e24 */ /* 0x002fc8000f8e00ff */
[----:B------:R1:W2:Y:S03]  /*78c0*/  SYNCS.PHASECHK.TRANS64.TRYWAIT P1, [R5+URZ+0x80], R4 ;  /* 0x00008004050075a7 */ /* 0x0002a6000802017f */
[----:B--2---:R-:W-:Y:S05]  /*78d0*/  @!P1 NANOSLEEP.SYNCS 0x989680 ;  /* 0x009896800000995d */ /* 0x004fea0003900000 */
[----:B------:R-:W2:Y:S02]  /*78e0*/  @!P1 SYNCS.PHASECHK.TRANS64 P1, [R5+URZ+0x80], R4 ;  /* 0x00008004050095a7 */ /* 0x000ea4000802007f */
[----:B--2---:R-:W-:Y:S05]  /*78f0*/  @!P1 BRA `(.L_x_110) ;  /* 0xfffffffc00ec9947 */ /* 0x004fea000383ffff */
[----:B------:R-:W-:Y:S05]  /*7900*/  BRA `(.L_x_170) ;  /* 0xffffffdc00ac7947 */ /* 0x000fea000383ffff */
.L_x_116:
[----:B-12---:R-:W-:-:S04]  /*7910*/  MOV R5, UR5 ;  /* 0x0000000500057c02 */ /* 0x006fc80008000f00 */
[----:B------:R1:W2:Y:S03]  /*7920*/  SYNCS.PHASECHK.TRANS64.TRYWAIT P1, [R5+URZ+0x88], R4 ;  /* 0x00008804050075a7 */ /* 0x0002a6000802017f */
[----:B--2---:R-:W-:Y:S05]  /*7930*/  @!P1 NANOSLEEP.SYNCS 0x989680 ;  /* 0x009896800000995d */ /* 0x004fea0003900000 */
[----:B------:R-:W2:Y:S02]  /*7940*/  @!P1 SYNCS.PHASECHK.TRANS64 P1, [R5+URZ+0x88], R4 ;  /* 0x00008804050095a7 */ /* 0x000ea4000802007f */
[----:B--2---:R-:W-:Y:S05]  /*7950*/  @!P1 BRA `(.L_x_116) ;  /* 0xfffffffc00ec9947 */ /* 0x004fea000383ffff */
[----:B------:R-:W-:Y:S05]  /*7960*/  BRA `(.L_x_171) ;  /* 0xffffffdc00f47947 */ /* 0x000fea000383ffff */
.L_x_122:
[----:B-123--:R-:W-:-:S04]  /*7970*/  IMAD.U32 R5, RZ, RZ, UR5 ;  /* 0x00000005ff057e24 */ /* 0x00efc8000f8e00ff */
[----:B------:R1:W2:Y:S03]  /*7980*/  SYNCS.PHASECHK.TRANS64.TRYWAIT P1, [R5+URZ+0x90], R4 ;  /* 0x00009004050075a7 */ /* 0x0002a6000802017f */
[----:B--2---:R-:W-:Y:S05]  /*7990*/  @!P1 NANOSLEEP.SYNCS 0x989680 ;  /* 0x009896800000995d */ /* 0x004fea0003900000 */
[----:B------:R-:W2:Y:S02]  /*79a0*/  @!P1 SYNCS.PHASECHK.TRANS64 P1, [R5+URZ+0x90], R4 ;  /* 0x00009004050095a7 */ /* 0x000ea4000802007f */
[----:B--2---:R-:W-:Y:S05]  /*79b0*/  @!P1 BRA `(.L_x_122) ;  /* 0xfffffffc00ec9947 */ /* 0x004fea000383ffff */
[----:B------:R-:W-:Y:S05]  /*79c0*/  BRA `(.L_x_172) ;  /* 0xffffffe000447947 */ /* 0x000fea000383ffff */
.L_x_128:
[----:B-1234-:R-:W-:-:S04]  /*79d0*/  IMAD.U32 R5, RZ, RZ, UR5 ;  /* 0x00000005ff057e24 */ /* 0x01efc8000f8e00ff */
[----:B------:R1:W2:Y:S03]  /*79e0*/  SYNCS.PHASECHK.TRANS64.TRYWAIT P1, [R5+URZ+0x98], R4 ;  /* 0x00009804050075a7 */ /* 0x0002a6000802017f */
[----:B--2---:R-:W-:Y:S05]  /*79f0*/  @!P1 NANOSLEEP.SYNCS 0x989680 ;  /* 0x009896800000995d */ /* 0x004fea0003900000 */
[----:B------:R-:W2:Y:S02]  /*7a00*/  @!P1 SYNCS.PHASECHK.TRANS64 P1, [R5+URZ+0x98], R4 ;  /* 0x00009804050095a7 */ /* 0x000ea4000802007f */
[----:B--2---:R-:W-:Y:S05]  /*7a10*/  @!P1 BRA `(.L_x_128) ;  /* 0xfffffffc00ec9947 */ /* 0x004fea000383ffff */
[----:B------:R-:W-:Y:S05]  /*7a20*/  BRA `(.L_x_173) ;  /* 0xffffffe000947947 */ /* 0x000fea000383ffff */
.L_x_138:
[----:B--2---:R2:W1:Y:S02]  /*7a30*/  SYNCS.PHASECHK.TRANS64.TRYWAIT P0, [R3+URZ+0x80], R0 ;  /* 0x00008000030075a7 */ /* 0x004464000800017f */
[----:B-1----:R-:W-:Y:S05]  /*7a40*/  @!P0 NANOSLEEP.SYNCS 0x989680 ;  /* 0x009896800000895d */ /* 0x002fea0003900000 */
[----:B------:R-:W1:Y:S02]  /*7a50*/  @!P0 SYNCS.PHASECHK.TRANS64 P0, [R3+URZ+0x80], R0 ;  /* 0x00008000030085a7 */ /* 0x000e64000800007f */
[----:B-1----:R-:W-:Y:S05]  /*7a60*/  @!P0 BRA `(.L_x_138) ;  /* 0xfffffffc00f08947 */ /* 0x002fea000383ffff */
[----:B------:R-:W-:Y:S05]  /*7a70*/  BRA `(.L_x_174) ;  /* 0xffffffe800907947 */ /* 0x000fea000383ffff */
.L_x_140:
[----:B------:R1:W1:Y:S02]  /*7a80*/  SYNCS.PHASECHK.TRANS64.TRYWAIT P0, [R3+URZ+0x88], R0 ;  /* 0x00008800030075a7 */ /* 0x000264000800017f */
[----:B-1----:R-:W-:Y:S05]  /*7a90*/  @!P0 NANOSLEEP.SYNCS 0x989680 ;  /* 0x009896800000895d */ /* 0x002fea0003900000 */
[----:B------:R-:W1:Y:S02]  /*7aa0*/  @!P0 SYNCS.PHASECHK.TRANS64 P0, [R3+URZ+0x88], R0 ;  /* 0x00008800030085a7 */ /* 0x000e64000800007f */
[----:B-1----:R-:W-:Y:S05]  /*7ab0*/  @!P0 BRA `(.L_x_140) ;  /* 0xfffffffc00f08947 */ /* 0x002fea000383ffff */
[----:B------:R-:W-:Y:S05]  /*7ac0*/  BRA `(.L_x_175) ;  /* 0xffffffe8008c7947 */ /* 0x000fea000383ffff */
.L_x_142:
[----:B------:R1:W1:Y:S02]  /*7ad0*/  SYNCS.PHASECHK.TRANS64.TRYWAIT P0, [R3+URZ+0x90], R0 ;  /* 0x00009000030075a7 */ /* 0x000264000800017f */
[----:B-1----:R-:W-:Y:S05]  /*7ae0*/  @!P0 NANOSLEEP.SYNCS 0x989680 ;  /* 0x009896800000895d */ /* 0x002fea0003900000 */
[----:B------:R-:W1:Y:S02]  /*7af0*/  @!P0 SYNCS.PHASECHK.TRANS64 P0, [R3+URZ+0x90], R0 ;  /* 0x00009000030085a7 */ /* 0x000e64000800007f */
[----:B-1----:R-:W-:Y:S05]  /*7b00*/  @!P0 BRA `(.L_x_142) ;  /* 0xfffffffc00f08947 */ /* 0x002fea000383ffff */
[----:B------:R-:W-:Y:S05]  /*7b10*/  BRA `(.L_x_176) ;  /* 0xffffffe800887947 */ /* 0x000fea000383ffff */
.L_x_146:
[----:B------:R-:W-:Y:S01]  /*7b20*/  BSSY B1, `(.L_x_177) ;  /* 0x0000006000017945 */ /* 0x000fe20003800000 */
[----:B------:R-:W-:-:S07]  /*7b30*/  IMAD.MOV.U32 R15, RZ, RZ, -0x1 ;  /* 0xffffffffff0f7424 */ /* 0x000fce00078e00ff */
[----:B------:R-:W-:Y:S05]  /*7b40*/  WARPSYNC.COLLECTIVE R15, `(.L_x_178) ;  /* 0x000000000f0c7348 */ /* 0x000fea0003c00000 */
[----:B------:R-:W-:Y:S02]  /*7b50*/  ELECT P6, UR62, PT ;  /* 0x00000000003e782f */ /* 0x000fe400038c0000 */
[----:B------:R-:W-:Y:S01]  /*7b60*/  MOV R14, UR62 ;  /* 0x0000003e000e7c02 */ /* 0x000fe20008000f00 */
[----:B------:R-:W-:Y:S10]  /*7b70*/  ENDCOLLECTIVE ;  /* 0x000000000000791b */ /* 0x000ff40003800000 */
.L_x_178:
[----:B------:R-:W-:Y:S05]  /*7b80*/  BSYNC B1 ;  /* 0x0000000000017941 */ /* 0x000fea0003800000 */
.L_x_177:
[----:B------:R-:W-:Y:S05]  /*7b90*/  BRA `(.L_x_179) ;  /* 0xffffffec00007947 */ /* 0x000fea000383ffff */
.L_x_149:
[----:B--2---:R2:W3:Y:S02]  /*7ba0*/  SYNCS.PHASECHK.TRANS64.TRYWAIT P1, [R15+URZ+0x30], R8 ;  /* 0x000030080f0075a7 */ /* 0x0044e4000802017f */
[----:B---3--:R-:W-:Y:S05]  /*7bb0*/  @!P1 NANOSLEEP.SYNCS 0x989680 ;  /* 0x009896800000995d */ /* 0x008fea0003900000 */
[----:B------:R-:W3:Y:S02]  /*7bc0*/  @!P1 SYNCS.PHASECHK.TRANS64 P1, [R15+URZ+0x30], R8 ;  /* 0x000030080f0095a7 */ /* 0x000ee4000802007f */
[----:B---3--:R-:W-:Y:S05]  /*7bd0*/  @!P1 BRA `(.L_x_149) ;  /* 0xfffffffc00f09947 */ /* 0x008fea000383ffff */
[----:B------:R-:W-:Y:S05]  /*7be0*/  BRA `(.L_x_180) ;  /* 0xffffffec00347947 */ /* 0x000fea000383ffff */
.L_x_158:
[----:B------:R-:W-:Y:S01]  /*7bf0*/  BSSY B0, `(.L_x_181) ;  /* 0x0000006000007945 */ /* 0x000fe20003800000 */
[----:B------:R-:W-:-:S07]  /*7c00*/  IMAD.MOV.U32 R15, RZ, RZ, -0x1 ;  /* 0xffffffffff0f7424 */ /* 0x000fce00078e00ff */
[----:B------:R-:W-:Y:S05]  /*7c10*/  WARPSYNC.COLLECTIVE R15, `(.L_x_182) ;  /* 0x000000000f0c7348 */ /* 0x000fea0003c00000 */
[----:B------:R-:W-:Y:S02]  /*7c20*/  ELECT P6, UR62, PT ;  /* 0x00000000003e782f */ /* 0x000fe400038c0000 */
[----:B------:R-:W-:Y:S01]  /*7c30*/  MOV R14, UR62 ;  /* 0x0000003e000e7c02 */ /* 0x000fe20008000f00 */
[----:B------:R-:W-:Y:S10]  /*7c40*/  ENDCOLLECTIVE ;  /* 0x000000000000791b */ /* 0x000ff40003800000 */
.L_x_182:
[----:B------:R-:W-:Y:S05]  /*7c50*/  BSYNC B0 ;  /* 0x0000000000007941 */ /* 0x000fea0003800000 */
.L_x_181:
[----:B------:R-:W-:Y:S05]  /*7c60*/  BRA `(.L_x_183) ;  /* 0xfffffff400807947 */ /* 0x000fea000383ffff */
.L_x_160:
[----:B-1----:R1:W2:Y:S02]  /*7c70*/  SYNCS.PHASECHK.TRANS64.TRYWAIT P0, [R7+URZ], R2 ;  /* 0x00000002070075a7 */ /* 0x0022a4000800017f */
[----:B--2---:R-:W-:Y:S05]  /*7c80*/  @!P0 NANOSLEEP.SYNCS 0x989680 ;  /* 0x009896800000895d */ /* 0x004fea0003900000 */
[----:B------:R-:W2:Y:S02]  /*7c90*/  @!P0 SYNCS.PHASECHK.TRANS64 P0, [R7+URZ], R2 ;  /* 0x00000002070085a7 */ /* 0x000ea4000800007f */
[----:B--2---:R-:W-:Y:S05]  /*7ca0*/  @!P0 BRA `(.L_x_160) ;  /* 0xfffffffc00f08947 */ /* 0x004fea000383ffff */
[----:B------:R-:W-:Y:S05]  /*7cb0*/  BRA `(.L_x_184) ;  /* 0xfffffff400bc7947 */ /* 0x000fea000383ffff */
.L_x_161:
[----:B-1----:R1:W2:Y:S02]  /*7cc0*/  SYNCS.PHASECHK.TRANS64.TRYWAIT P0, [R9+URZ], R4 ;  /* 0x00000004090075a7 */ /* 0x0022a4000800017f */
[----:B--2---:R-:W-:Y:S05]  /*7cd0*/  @!P0 NANOSLEEP.SYNCS 0x989680 ;  /* 0x009896800000895d */ /* 0x004fea0003900000 */
[----:B------:R-:W2:Y:S02]  /*7ce0*/  @!P0 SYNCS.PHASECHK.TRANS64 P0, [R9+URZ], R4 ;  /* 0x00000004090085a7 */ /* 0x000ea4000800007f */
[----:B--2---:R-:W-:Y:S05]  /*7cf0*/  @!P0 BRA `(.L_x_161) ;  /* 0xfffffffc00f08947 */ /* 0x004fea000383ffff */
[----:B------:R-:W-:Y:S05]  /*7d00*/  BRA `(.L_x_185) ;  /* 0xfffffff400cc7947 */ /* 0x000fea000383ffff */
.L_x_162:
[----:B-1----:R1:W2:Y:S02]  /*7d10*/  SYNCS.PHASECHK.TRANS64.TRYWAIT P0, [R6+URZ], R5 ;  /* 0x00000005060075a7 */ /* 0x0022a4000800017f */
[----:B--2---:R-:W-:Y:S05]  /*7d20*/  @!P0 NANOSLEEP.SYNCS 0x989680 ;  /* 0x009896800000895d */ /* 0x004fea0003900000 */
[----:B------:R-:W2:Y:S02]  /*7d30*/  @!P0 SYNCS.PHASECHK.TRANS64 P0, [R6+URZ], R5 ;  /* 0x00000005060085a7 */ /* 0x000ea4000800007f */
[----:B--2---:R-:W-:Y:S05]  /*7d40*/  @!P0 BRA `(.L_x_162) ;  /* 0xfffffffc00f08947 */ /* 0x004fea000383ffff */
[----:B------:R-:W-:Y:S05]  /*7d50*/  BRA `(.L_x_186) ;  /* 0xfffffff400dc7947 */ /* 0x000fea000383ffff */
.L_x_163:
[----:B-1----:R1:W2:Y:S02]  /*7d60*/  SYNCS.PHASECHK.TRANS64.TRYWAIT P0, [R9+URZ], R4 ;  /* 0x00000004090075a7 */ /* 0x0022a4000800017f */
[----:B--2---:R-:W-:Y:S05]  /*7d70*/  @!P0 NANOSLEEP.SYNCS 0x989680 ;  /* 0x009896800000895d */ /* 0x004fea0003900000 */
[----:B------:R-:W2:Y:S02]  /*7d80*/  @!P0 SYNCS.PHASECHK.TRANS64 P0, [R9+URZ], R4 ;  /* 0x00000004090085a7 */ /* 0x000ea4000800007f */
[----:B--2---:R-:W-:Y:S05]  /*7d90*/  @!P0 BRA `(.L_x_163) ;  /* 0xfffffffc00f08947 */ /* 0x004fea000383ffff */
[----:B------:R-:W-:Y:S05]  /*7da0*/  BRA `(.L_x_187) ;  /* 0xfffffff400ec7947 */ /* 0x000fea000383ffff */
.L_x_164:
[----:B--2---:R2:W3:Y:S02]  /*7db0*/  SYNCS.PHASECHK.TRANS64.TRYWAIT P0, [R6+URZ], R5 ;  /* 0x00000005060075a7 */ /* 0x0044e4000800017f */
[----:B---3--:R-:W-:Y:S05]  /*7dc0*/  @!P0 NANOSLEEP.SYNCS 0x989680 ;  /* 0x009896800000895d */ /* 0x008fea0003900000 */
[----:B------:R-:W3:Y:S02]  /*7dd0*/  @!P0 SYNCS.PHASECHK.TRANS64 P0, [R6+URZ], R5 ;  /* 0x00000005060085a7 */ /* 0x000ee4000800007f */
[----:B---3--:R-:W-:Y:S05]  /*7de0*/  @!P0 BRA `(.L_x_164) ;  /* 0xfffffffc00f08947 */ /* 0x008fea000383ffff */
[----:B------:R-:W-:Y:S05]  /*7df0*/  BRA `(.L_x_188) ;  /* 0xfffffff400f47947 */ /* 0x000fea000383ffff */
.L_x_189:
[----:B------:R-:W-:-:S00]  /*7e00*/  BRA `(.L_x_189) ;  /* 0xfffffffc00fc7947 */ /* 0x000fc0000383ffff */
[----:B------:R-:W-:-:S00]  /*7e10*/  NOP ;  /* 0x0000000000007918 */ /* 0x000fc00000000000 */
        /* <DEDUP_REMOVED lines=14> */
.L_x_190:


//--------------------- .nv.global.init           --------------------------
	.section	.nv.global.init,"aw",@progbits
.nv.global.init:
	.type		$str$22,@object
	.size		$str$22,($str$26 - $str$22)
$str$22:
        /*0000*/ 	.byte	0x6b, 0x5f, 0x74, 0x69, 0x6c, 0x65, 0x5f, 0x63, 0x6f, 0x75, 0x6e, 0x74, 0x20, 0x3e, 0x3d, 0x20
        /*0010*/ 	.byte	0x31, 0x00
	.type		$str$26,@object
	.size		$str$26,($str$27 - $str$26)
$str$26:
        /*0012*/ 	.byte	0x28, 0x61, 0x64, 0x64, 0x72, 0x65, 0x73, 0x73, 0x20, 0x26, 0x20, 0x6d, 0x61, 0x73, 0x6b, 0x29
        /*0022*/ 	.byte	0x20, 0x3d, 0x3d, 0x20, 0x30, 0x00
	.type		$str$27,@object
	.size		$str$27,($str$23 - $str$27)
$str$27:
        /*0028*/ 	.byte	0x2f, 0x74, 0x6d, 0x70, 0x2f, 0x63, 0x75, 0x74, 0x6c, 0x61, 0x73, 0x73, 0x5f, 0x73, 0x77, 0x65
        /*0038*/ 	.byte	0x65, 0x70, 0x5f, 0x73, 0x72, 0x63, 0x2f, 0x69, 0x6e, 0x63, 0x6c, 0x75, 0x64, 0x65, 0x2f, 0x63
        /*0048*/ 	.byte	0x75, 0x74, 0x65, 0x2f, 0x70, 0x6f, 0x69, 0x6e, 0x74, 0x65, 0x72, 0x5f, 0x66, 0x6c, 0x61, 0x67
        /*0058*/ 	.byte	0x67, 0x65, 0x64, 0x2e, 0x68, 0x70, 0x70, 0x00
	.type		$str$23,@object
	.size		$str$23,(__unnamed_2 - $str$23)
$str$23:
        /*0060*/ 	.byte	0x2f, 0x74, 0x6d, 0x70, 0x2f, 0x63, 0x75, 0x74, 0x6c, 0x61, 0x73, 0x73, 0x5f, 0x73, 0x77, 0x65
        /*0070*/ 	.byte	0x65, 0x70, 0x5f, 0x73, 0x72, 0x63, 0x2f, 0x69, 0x6e, 0x63, 0x6c, 0x75, 0x64, 0x65, 0x2f, 0x63
        /*0080*/ 	.byte	0x75, 0x74, 0x6c, 0x61, 0x73, 0x73, 0x2f, 0x67, 0x65, 0x6d, 0x6d, 0x2f, 0x63, 0x6f, 0x6c, 0x6c
        /*0090*/ 	.byte	0x65, 0x63, 0x74, 0x69, 0x76, 0x65, 0x2f, 0x73, 0x6d, 0x39, 0x30, 0x5f, 0x6d, 0x6d, 0x61, 0x5f
        /*00a0*/ 	.byte	0x74, 0x6d, 0x61, 0x5f, 0x67, 0x6d, 0x6d, 0x61, 0x5f, 0x73, 0x73, 0x5f, 0x77, 0x61, 0x72, 0x70
        /*00b0*/ 	.byte	0x73, 0x70, 0x65, 0x63, 0x69, 0x61, 0x6c, 0x69, 0x7a, 0x65, 0x64, 0x2e, 0x68, 0x70, 0x70, 0x00
	.type		__unnamed_2,@object
	.size		__unnamed_2,(__unnamed_1 - __unnamed_2)
__unnamed_2:
        /*00c0*/ 	.byte	0x61, 0x75, 0x74, 0x6f, 0x20, 0x63, 0x75, 0x74, 0x65, 0x3a, 0x3a, 0x61, 0x73, 0x5f, 0x70, 0x6f
        /* <DEDUP_REMOVED lines=27> */
        /*0280*/ 	.byte	0x36, 0x3e, 0x3e, 0x3e, 0x3e, 0x3e, 0x5d, 0x00
	.type		__unnamed_1,@object
	.size		__unnamed_1,(.L_0 - __unnamed_1)
__unnamed_1:
        /* <DEDUP_REMOVED lines=180> */
        /*0dc8*/ 	.byte	0x3a, 0x69, 0x64, 0x65, 0x6e, 0x74, 0x69, 0x74, 0x79, 0x5d, 0x00
.L_0:


//--------------------- .nv.shared._ZN7cutlass13device_kernelINS_4gemm6kernel13GemmUniversalIN4cute5tupleIJiiiiEEENS1_10collective13CollectiveMmaINS1_34MainloopSm90TmaGmmaWarpSpecializedILi6ENS5_IJNS4_1CILi1EEESB_SB_EEENS1_35KernelTmaWarpSpecializedCooperativeEEENS5_IJNSA_ILi128EEESF_NSA_ILi64EEEEEENS_6half_tENS5_IJlSB_lEEESI_SJ_NS4_8TiledMMAINS4_8MMA_AtomIJNS4_4SM904GMMA26MMA_64x128x16_F32F16F16_SSILNSN_5MajorE0ELSP_0ELNSN_7ScaleInE1ELSQ_1EEEEEENS4_6LayoutINS5_IJNSA_ILi2EEESB_SB_EEENS5_IJSB_NSA_ILi0EEESW_EEEEENS5_IJNS4_10UnderscoreESZ_SZ_EEEEENS4_13SM90_TMA_LOADENS4_14ComposedLayoutINS4_7SwizzleILi3ELi4ELi3EEENS4_18smem_ptr_flag_bitsILi16EEENST_INS5_IJNSA_ILi8EEESG_EEENS5_IJSG_SB_EEEEEEEvNS4_8identityES12_S1C_vS1D_EENS_8epilogue10collective18CollectiveEpilogueINS1F_22Sm90TmaWarpSpecializedILi4ELi2ELi16ELb1ELb0EEEJSH_NS5_IJSF_NSA_ILi32EEEEEESI_SJ_SI_SJ_NS1F_6fusion15FusionCallbacksIS1J_NS1M_13LinCombEltActINS1F_6thread4ReLuESI_fSI_fLNS_15FloatRoundStyleE2EEESH_S1L_JEEES12_NS13_INS14_ILi2ELi4ELi3EEES17_NST_INS5_IJS18_S1K_EEENS5_IJS1K_SB_EEEEEEENS4_17SM75_U32x4_LDSM_NENS4_14SM90_TMA_STOREES1Y_NS4_17SM90_U32x4_STSM_NENS4_9Copy_AtomIJS21_SI_EEEvEEEvvEEEEvNT_6ParamsE --------------------------
	.section	.nv.shared._ZN7cutlass13device_kernelINS_4gemm6kernel13GemmUniversalIN4cute5tupleIJiiiiEEENS1_10collective13CollectiveMmaINS1_34MainloopSm90TmaGmmaWarpSpecializedILi6ENS5_IJNS4_1CILi1EEESB_SB_EEENS1_35KernelTmaWarpSpecializedCooperativeEEENS5_IJNSA_ILi128EEESF_NSA_ILi64EEEEEENS_6half_tENS5_IJlSB_lEEESI_SJ_NS4_8TiledMMAINS4_8MMA_AtomIJNS4_4SM904GMMA26MMA_64x128x16_F32F16F16_SSILNSN_5MajorE0ELSP_0ELNSN_7ScaleInE1ELSQ_1EEEEEENS4_6LayoutINS5_IJNSA_ILi2EEESB_SB_EEENS5_IJSB_NSA_ILi0EEESW_EEEEENS5_IJNS4_10UnderscoreESZ_SZ_EEEEENS4_13SM90_TMA_LOADENS4_14ComposedLayoutINS4_7SwizzleILi3ELi4ELi3EEENS4_18smem_ptr_flag_bitsILi16EEENST_INS5_IJNSA_ILi8EEESG_EEENS5_IJSG_SB_EEEEEEEvNS4_8identityES12_S1C_vS1D_EENS_8epilogue10collective18CollectiveEpilogueINS1F_22Sm90TmaWarpSpecializedILi4ELi2ELi16ELb1ELb0EEEJSH_NS5_IJSF_NSA_ILi32EEEEEESI_SJ_SI_SJ_NS1F_6fusion15FusionCallbacksIS1J_NS1M_13LinCombEltActINS1F_6thread4ReLuESI_fSI_fLNS_15FloatRoundStyleE2EEESH_S1L_JEEES12_NS13_INS14_ILi2ELi4ELi3EEES17_NST_INS5_IJS18_S1K_EEENS5_IJS1K_SB_EEEEEEENS4_17SM75_U32x4_LDSM_NENS4_14SM90_TMA_STOREES1Y_NS4_17SM90_U32x4_STSM_NENS4_9Copy_AtomIJS21_SI_EEEvEEEvvEEEEvNT_6ParamsE,"aw",@nobits
	.sectionflags	@""
	.align	16
	.zero		1024


//--------------------- .nv.shared.reserved.0     --------------------------
	.section	.nv.shared.reserved.0,"aw",@nobits
	.weak		__nv_reservedSMEM_offset_0_alias
	.size		__nv_reservedSMEM_offset_0_alias, 0, 0
	.other		__nv_reservedSMEM_offset_0_alias,@"STO_CUDA_RESERVED_SHARED STV_DEFAULT"
__nv_reservedSMEM_offset_0_alias:
	.zero		0


//--------------------- .nv.global                --------------------------
	.section	.nv.global,"aw",@nobits
.nv.global:
	.type		_ZN39_INTERNAL_a64e5702_4_k_cu_8b906834_38894cute1_E,@object
	.size		_ZN39_INTERNAL_a64e5702_4_k_cu_8b906834_38894cute1_E,(_ZN39_INTERNAL_a64e5702_4_k_cu_8b906834_38894cuda3std3__45__cpo6cbeginE - _ZN39_INTERNAL_a64e5702_4_k_cu_8b906834_38894cute1_E)
_ZN39_INTERNAL_a64e5702_4_k_cu_8b906834_38894cute1_E:
	.zero		1
	.type		_ZN39_INTERNAL_a64e5702_4_k_cu_8b906834_38894cuda3std3__45__cpo6cbeginE,@object
	.size		_ZN39_INTERNAL_a64e5702_4_k_cu_8b906834_38894cuda3std3__45__cpo6cbeginE,(_ZN39_INTERNAL_a64e5702_4_k_cu_8b906834_38894cuda3std3__48in_placeE - _ZN39_INTERNAL_a64e5702_4_k_cu_8b906834_38894cuda3std3__45__cpo6cbeginE)
_ZN39_INTERNAL_a64e5702_4_k_cu_8b906834_38894cuda3std3__45__cpo6cbeginE:
	.zero		1
	.type		_ZN39_INTERNAL_a64e5702_4_k_cu_8b906834_38894cuda3std3__48in_placeE,@object
	.size		_ZN39_INTERNAL_a64e5702_4_k_cu_8b906834_38894cuda3std3__48in_placeE,(_ZN39_INTERNAL_a64e5702_4_k_cu_8b906834_38894cuda3std6ranges3__45__cpo9iter_moveE - _ZN39_INTERNAL_a64e5702_4_k_cu_8b906834_38894cuda3std3__48in_placeE)
_ZN39_INTERNAL_a64e5702_4_k_cu_8b906834_38894cuda3std3__48in_placeE:
	.zero		1
	.type		_ZN39_INTERNAL_a64e5702_4_k_cu_8b906834_38894cuda3std6ranges3__45__cpo9iter_moveE,@object
	.size		_ZN39_INTERNAL_a64e5702_4_k_cu_8b906834_38894cuda3std6ranges3__45__cpo9iter_moveE,(_ZN39_INTERNAL_a64e5702_4_k_cu_8b906834_38894cuda3std3__45__cpo5beginE - _ZN39_INTERNAL_a64e5702_4_k_cu_8b906834_38894cuda3std6ranges3__45__cpo9iter_moveE)
_ZN39_INTERNAL_a64e5702_4_k_cu_8b906834_38894cuda3std6ranges3__45__cpo9iter_moveE:
	.zero		1
	.type		_ZN39_INTERNAL_a64e5702_4_k_cu_8b906834_38894cuda3std3__45__cpo5beginE,@object
	.size		_ZN39_INTERNAL_a64e5702_4_k_cu_8b906834_38894cuda3std3__45__cpo5beginE,(_ZN39_INTERNAL_a64e5702_4_k_cu_8b906834_38894cuda3std3__441_GLOBAL__N__a64e5702_4_k_cu_8b906834_38896ignoreE - _ZN39_INTERNAL_a64e5702_4_k_cu_8b906834_38894cuda3std3__45__cpo5beginE)
_ZN39_INTERNAL_a64e5702_4_k_cu_8b906834_38894cuda3std3__45__cpo5beginE:
	.zero		1
	.type		_ZN39_INTERNAL_a64e5702_4_k_cu_8b906834_38894cuda3std3__441_GLOBAL__N__a64e5702_4_k_cu_8b906834_38896ignoreE,@object
	.size		_ZN39_INTERNAL_a64e5702_4_k_cu_8b906834_38894cuda3std3__441_GLOBAL__N__a64e5702_4_k_cu_8b906834_38896ignoreE,(_ZN39_INTERNAL_a64e5702_4_k_cu_8b906834_38894cute7productE - _ZN39_INTERNAL_a64e5702_4_k_cu_8b906834_38894cuda3std3__441_GLOBAL__N__a64e5702_4_k_cu_8b906834_38896ignoreE)
_ZN39_INTERNAL_a64e5702_4_k_cu_8b906834_38894cuda3std3__441_GLOBAL__N__a64e5702_4_k_cu_8b906834_38896ignoreE:
	.zero		1
	.type		_ZN39_INTERNAL_a64e5702_4_k_cu_8b906834_38894cute7productE,@object
	.size		_ZN39_INTERNAL_a64e5702_4_k_cu_8b906834_38894cute7productE,(_ZN39_INTERNAL_a64e5702_4_k_cu_8b906834_38894cuda3std3__45__cpo3endE - _ZN39_INTERNAL_a64e5702_4_k_cu_8b906834_38894cute7productE)
_ZN39_INTERNAL_a64e5702_4_k_cu_8b906834_38894cute7productE:
	.zero		1
	.type		_ZN39_INTERNAL_a64e5702_4_k_cu_8b906834_38894cuda3std3__45__cpo3endE,@object
	.size		_ZN39_INTERNAL_a64e5702_4_k_cu_8b906834_38894cuda3std3__45__cpo3endE,(_ZN39_INTERNAL_a64e5702_4_k_cu_8b906834_38894cuda3std3__419piecewise_constructE - _ZN39_INTERNAL_a64e5702_4_k_cu_8b906834_38894cuda3std3__45__cpo3endE)
_ZN39_INTERNAL_a64e5702_4_k_cu_8b906834_38894cuda3std3__45__cpo3endE:
	.zero		1
	.type		_ZN39_INTERNAL_a64e5702_4_k_cu_8b906834_38894cuda3std3__419piecewise_constructE,@object
	.size		_ZN39_INTERNAL_a64e5702_4_k_cu_8b906834_38894cuda3std3__419piecewise_constructE,(_ZN39_INTERNAL_a64e5702_4_k_cu_8b906834_38894cuda3std3__45__cpo4cendE - _ZN39_INTERNAL_a64e5702_4_k_cu_8b906834_38894cuda3std3__419piecewise_constructE)
_ZN39_INTERNAL_a64e5702_4_k_cu_8b906834_38894cuda3std3__419piecewise_constructE:
	.zero		1
	.type		_ZN39_INTERNAL_a64e5702_4_k_cu_8b906834_38894cuda3std3__45__cpo4cendE,@object
	.size		_ZN39_INTERNAL_a64e5702_4_k_cu_8b906834_38894cuda3std3__45__cpo4cendE,(_ZN39_INTERNAL_a64e5702_4_k_cu_8b906834_38894cuda3std6ranges3__45__cpo4swapE - _ZN39_INTERNAL_a64e5702_4_k_cu_8b906834_38894cuda3std3__45__cpo4cendE)
_ZN39_INTERNAL_a64e5702_4_k_cu_8b906834_38894cuda3std3__45__cpo4cendE:
	.zero		1
	.type		_ZN39_INTERNAL_a64e5702_4_k_cu_8b906834_38894cuda3std6ranges3__45__cpo4swapE,@object
	.size		_ZN39_INTERNAL_a64e5702_4_k_cu_8b906834_38894cuda3std6ranges3__45__cpo4swapE,(.L_9 - _ZN39_INTERNAL_a64e5702_4_k_cu_8b906834_38894cuda3std6ranges3__45__cpo4swapE)
_ZN39_INTERNAL_a64e5702_4_k_cu_8b906834_38894cuda3std6ranges3__45__cpo4swapE:
	.zero		1
.L_9:


//--------------------- .nv.constant0._ZN7cutlass13device_kernelINS_4gemm6kernel13GemmUniversalIN4cute5tupleIJiiiiEEENS1_10collective13CollectiveMmaINS1_34MainloopSm90TmaGmmaWarpSpecializedILi6ENS5_IJNS4_1CILi1EEESB_SB_EEENS1_35KernelTmaWarpSpecializedCooperativeEEENS5_IJNSA_ILi128EEESF_NSA_ILi64EEEEEENS_6half_tENS5_IJlSB_lEEESI_SJ_NS4_8TiledMMAINS4_8MMA_AtomIJNS4_4SM904GMMA26MMA_64x128x16_F32F16F16_SSILNSN_5MajorE0ELSP_0ELNSN_7ScaleInE1ELSQ_1EEEEEENS4_6LayoutINS5_IJNSA_ILi2EEESB_SB_EEENS5_IJSB_NSA_ILi0EEESW_EEEEENS5_IJNS4_10UnderscoreESZ_SZ_EEEEENS4_13SM90_TMA_LOADENS4_14ComposedLayoutINS4_7SwizzleILi3ELi4ELi3EEENS4_18smem_ptr_flag_bitsILi16EEENST_INS5_IJNSA_ILi8EEESG_EEENS5_IJSG_SB_EEEEEEEvNS4_8identityES12_S1C_vS1D_EENS_8epilogue10collective18CollectiveEpilogueINS1F_22Sm90TmaWarpSpecializedILi4ELi2ELi16ELb1ELb0EEEJSH_NS5_IJSF_NSA_ILi32EEEEEESI_SJ_SI_SJ_NS1F_6fusion15FusionCallbacksIS1J_NS1M_13LinCombEltActINS1F_6thread4ReLuESI_fSI_fLNS_15FloatRoundStyleE2EEESH_S1L_JEEES12_NS13_INS14_ILi2ELi4ELi3EEES17_NST_INS5_IJS18_S1K_EEENS5_IJS1K_SB_EEEEEEENS4_17SM75_U32x4_LDSM_NENS4_14SM90_TMA_STOREES1Y_NS4_17SM90_U32x4_STSM_NENS4_9Copy_AtomIJS21_SI_EEEvEEEvvEEEEvNT_6ParamsE --------------------------
	.section	.nv.constant0._ZN7cutlass13device_kernelINS_4gemm6kernel13GemmUniversalIN4cute5tupleIJiiiiEEENS1_10collective13CollectiveMmaINS1_34MainloopSm90TmaGmmaWarpSpecializedILi6ENS5_IJNS4_1CILi1EEESB_SB_EEENS1_35KernelTmaWarpSpecializedCooperativeEEENS5_IJNSA_ILi128EEESF_NSA_ILi64EEEEEENS_6half_tENS5_IJlSB_lEEESI_SJ_NS4_8TiledMMAINS4_8MMA_AtomIJNS4_4SM904GMMA26MMA_64x128x16_F32F16F16_SSILNSN_5MajorE0ELSP_0ELNSN_7ScaleInE1ELSQ_1EEEEEENS4_6LayoutINS5_IJNSA_ILi2EEESB_SB_EEENS5_IJSB_NSA_ILi0EEESW_EEEEENS5_IJNS4_10UnderscoreESZ_SZ_EEEEENS4_13SM90_TMA_LOADENS4_14ComposedLayoutINS4_7SwizzleILi3ELi4ELi3EEENS4_18smem_ptr_flag_bitsILi16EEENST_INS5_IJNSA_ILi8EEESG_EEENS5_IJSG_SB_EEEEEEEvNS4_8identityES12_S1C_vS1D_EENS_8epilogue10collective18CollectiveEpilogueINS1F_22Sm90TmaWarpSpecializedILi4ELi2ELi16ELb1ELb0EEEJSH_NS5_IJSF_NSA_ILi32EEEEEESI_SJ_SI_SJ_NS1F_6fusion15FusionCallbacksIS1J_NS1M_13LinCombEltActINS1F_6thread4ReLuESI_fSI_fLNS_15FloatRoundStyleE2EEESH_S1L_JEEES12_NS13_INS14_ILi2ELi4ELi3EEES17_NST_INS5_IJS18_S1K_EEENS5_IJS1K_SB_EEEEEEENS4_17SM75_U32x4_LDSM_NENS4_14SM90_TMA_STOREES1Y_NS4_17SM90_U32x4_STSM_NENS4_9Copy_AtomIJS21_SI_EEEvEEEvvEEEEvNT_6ParamsE,"a",@progbits
	.sectionflags	@""
	.align	4
.nv.constant0._ZN7cutlass13device_kernelINS_4gemm6kernel13GemmUniversalIN4cute5tupleIJiiiiEEENS1_10collective13CollectiveMmaINS1_34MainloopSm90TmaGmmaWarpSpecializedILi6ENS5_IJNS4_1CILi1EEESB_SB_EEENS1_35KernelTmaWarpSpecializedCooperativeEEENS5_IJNSA_ILi128EEESF_NSA_ILi64EEEEEENS_6half_tENS5_IJlSB_lEEESI_SJ_NS4_8TiledMMAINS4_8MMA_AtomIJNS4_4SM904GMMA26MMA_64x128x16_F32F16F16_SSILNSN_5MajorE0ELSP_0ELNSN_7ScaleInE1ELSQ_1EEEEEENS4_6LayoutINS5_IJNSA_ILi2EEESB_SB_EEENS5_IJSB_NSA_ILi0EEESW_EEEEENS5_IJNS4_10UnderscoreESZ_SZ_EEEEENS4_13SM90_TMA_LOADENS4_14ComposedLayoutINS4_7SwizzleILi3ELi4ELi3EEENS4_18smem_ptr_flag_bitsILi16EEENST_INS5_IJNSA_ILi8EEESG_EEENS5_IJSG_SB_EEEEEEEvNS4_8identityES12_S1C_vS1D_EENS_8epilogue10collective18CollectiveEpilogueINS1F_22Sm90TmaWarpSpecializedILi4ELi2ELi16ELb1ELb0EEEJSH_NS5_IJSF_NSA_ILi32EEEEEESI_SJ_SI_SJ_NS1F_6fusion15FusionCallbacksIS1J_NS1M_13LinCombEltActINS1F_6thread4ReLuESI_fSI_fLNS_15FloatRoundStyleE2EEESH_S1L_JEEES12_NS13_INS14_ILi2ELi4ELi3EEES17_NST_INS5_IJS18_S1K_EEENS5_IJS1K_SB_EEEEEEENS4_17SM75_U32x4_LDSM_NENS4_14SM90_TMA_STOREES1Y_NS4_17SM90_U32x4_STSM_NENS4_9Copy_AtomIJS21_SI_EEEvEEEvvEEEEvNT_6ParamsE:
	.zero		2432


//--------------------- SYMBOLS --------------------------

	.type		.nv.reservedSmem.offset0,@object
	.size		.nv.reservedSmem.offset0,0x4
	.type		__assertfail,@function
